	.headerflags	@"EF_CUDA_TEXMODE_UNIFIED EF_CUDA_64BIT_ADDRESS EF_CUDA_ACCELERATORS EF_CUDA_SM90 EF_CUDA_VIRTUAL_SM(EF_CUDA_SM90)"
	.elftype	@"ET_EXEC"


//--------------------- .nv.info                  --------------------------
	.section	.nv.info,"",@"SHT_CUDA_INFO"
	.align	4


	//----- nvinfo : EIATTR_REGCOUNT
	.align		4
        /*0000*/ 	.byte	0x04, 0x2f
        /*0002*/ 	.short	(.L_1 - .L_0)
	.align		4
.L_0:
        /*0004*/ 	.word	index@(triton_poi_fused_max_pool2d_with_indices_1)
        /*0008*/ 	.word	0x0000005b


	//----- nvinfo : EIATTR_MIN_STACK_SIZE
	.align		4
.L_1:
        /*000c*/ 	.byte	0x04, 0x12
        /*000e*/ 	.short	(.L_3 - .L_2)
	.align		4
.L_2:
        /*0010*/ 	.word	index@(triton_poi_fused_max_pool2d_with_indices_1)
        /*0014*/ 	.word	0x00000000


	//----- nvinfo : EIATTR_FRAME_SIZE
	.align		4
.L_3:
        /*0018*/ 	.byte	0x04, 0x11
        /*001a*/ 	.short	(.L_5 - .L_4)
	.align		4
.L_4:
        /*001c*/ 	.word	index@(triton_poi_fused_max_pool2d_with_indices_1)
        /*0020*/ 	.word	0x00000000


	//----- nvinfo : EIATTR_MIN_STACK_SIZE
	.align		4
.L_5:
        /*0024*/ 	.byte	0x04, 0x12
        /*0026*/ 	.short	(.L_7 - .L_6)
	.align		4
.L_6:
        /*0028*/ 	.word	index@(triton_poi_fused_max_pool2d_with_indices_1)
        /*002c*/ 	.word	0x00000000
.L_7:


//--------------------- .nv.info.triton_poi_fused_max_pool2d_with_indices_1 --------------------------
	.section	.nv.info.triton_poi_fused_max_pool2d_with_indices_1,"",@"SHT_CUDA_INFO"
	.sectionflags	@""
	.align	4


	//----- nvinfo : EIATTR_CUDA_API_VERSION
	.align		4
        /*0000*/ 	.byte	0x04, 0x37
        /*0002*/ 	.short	(.L_9 - .L_8)
.L_8:
        /*0004*/ 	.word	0x0000007c


	//----- nvinfo : EIATTR_KPARAM_INFO
	.align		4
.L_9:
        /*0008*/ 	.byte	0x04, 0x17
        /*000a*/ 	.short	(.L_11 - .L_10)
.L_10:
        /*000c*/ 	.word	0x00000000
        /*0010*/ 	.short	0x0003
        /*0012*/ 	.short	0x0018
        /*0014*/ 	.byte	0x00, 0xf0, 0x11, 0x00


	//----- nvinfo : EIATTR_KPARAM_INFO
	.align		4
.L_11:
        /*0018*/ 	.byte	0x04, 0x17
        /*001a*/ 	.short	(.L_13 - .L_12)
.L_12:
        /*001c*/ 	.word	0x00000000
        /*0020*/ 	.short	0x0002
        /*0022*/ 	.short	0x0010
        /*0024*/ 	.byte	0x00, 0xf4, 0x21, 0x00


	//----- nvinfo : EIATTR_KPARAM_INFO
	.align		4
.L_13:
        /*0028*/ 	.byte	0x04, 0x17
        /*002a*/ 	.short	(.L_15 - .L_14)
.L_14:
        /*002c*/ 	.word	0x00000000
        /*0030*/ 	.short	0x0001
        /*0032*/ 	.short	0x0008
        /*0034*/ 	.byte	0x00, 0xf4, 0x21, 0x00


	//----- nvinfo : EIATTR_KPARAM_INFO
	.align		4
.L_15:
        /*0038*/ 	.byte	0x04, 0x17
        /*003a*/ 	.short	(.L_17 - .L_16)
.L_16:
        /*003c*/ 	.word	0x00000000
        /*0040*/ 	.short	0x0000
        /*0042*/ 	.short	0x0000
        /*0044*/ 	.byte	0x00, 0xf4, 0x21, 0x00


	//----- nvinfo : EIATTR_SPARSE_MMA_MASK
	.align		4
.L_17:
        /*0048*/ 	.byte	0x03, 0x50
        /*004a*/ 	.short	0x0000


	//----- nvinfo : EIATTR_MAXREG_COUNT
	.align		4
        /*004c*/ 	.byte	0x03, 0x1b
        /*004e*/ 	.short	0x00ff


	//----- nvinfo : EIATTR_EXIT_INSTR_OFFSETS
	.align		4
        /*0050*/ 	.byte	0x04, 0x1c
        /*0052*/ 	.short	(.L_19 - .L_18)


	//   ....[0]....
.L_18:
        /*0054*/ 	.word	0x00003b30


	//----- nvinfo : EIATTR_REQNTID
	.align		4
.L_19:
        /*0058*/ 	.byte	0x04, 0x10
        /*005a*/ 	.short	(.L_21 - .L_20)
.L_20:
        /*005c*/ 	.word	0x00000080
        /*0060*/ 	.word	0x00000001
        /*0064*/ 	.word	0x00000001


	//----- nvinfo : EIATTR_CBANK_PARAM_SIZE
	.align		4
.L_21:
        /*0068*/ 	.byte	0x03, 0x19
        /*006a*/ 	.short	0x001c


	//----- nvinfo : EIATTR_PARAM_CBANK
	.align		4
        /*006c*/ 	.byte	0x04, 0x0a
        /*006e*/ 	.short	(.L_23 - .L_22)
	.align		4
.L_22:
        /*0070*/ 	.word	index@(.nv.constant0.triton_poi_fused_max_pool2d_with_indices_1)
        /*0074*/ 	.short	0x0210
        /*0076*/ 	.short	0x001c


	//----- nvinfo : EIATTR_SW_WAR
	.align		4
.L_23:
        /*0078*/ 	.byte	0x04, 0x36
        /*007a*/ 	.short	(.L_25 - .L_24)
.L_24:
        /*007c*/ 	.word	0x00000008
.L_25:


//--------------------- .nv.callgraph             --------------------------
	.section	.nv.callgraph,"",@"SHT_CUDA_CALLGRAPH"
	.align	4
	.sectionentsize	8
	.align		4
        /*0000*/ 	.word	0x00000000
	.align		4
        /*0004*/ 	.word	0xffffffff
	.align		4
        /*0008*/ 	.word	0x00000000
	.align		4
        /*000c*/ 	.word	0xfffffffe
	.align		4
        /*0010*/ 	.word	0x00000000
	.align		4
        /*0014*/ 	.word	0xfffffffd
	.align		4
        /*0018*/ 	.word	0x00000000
	.align		4
        /*001c*/ 	.word	0xfffffffc


//--------------------- .text.triton_poi_fused_max_pool2d_with_indices_1 --------------------------
	.section	.text.triton_poi_fused_max_pool2d_with_indices_1,"ax",@progbits
	.sectionflags	@"SHF_BARRIERS=1"
	.align	128
        .global         triton_poi_fused_max_pool2d_with_indices_1
        .type           triton_poi_fused_max_pool2d_with_indices_1,@function
        .size           triton_poi_fused_max_pool2d_with_indices_1,(.L_x_1 - triton_poi_fused_max_pool2d_with_indices_1)
        .other          triton_poi_fused_max_pool2d_with_indices_1,@"STO_CUDA_ENTRY STV_DEFAULT"
triton_poi_fused_max_pool2d_with_indices_1:
.text.triton_poi_fused_max_pool2d_with_indices_1:
[----:B------:R-:W-:Y:S01]  /*0000*/  LDC R1, c[0x0][0x28] ;  /* 0x00000a00ff017b82 */ /* 0x000fe20000000800 */
[----:B------:R-:W1:Y:S07]  /*0010*/  S2R R4, SR_TID.X ;  /* 0x0000000000047919 */ /* 0x000e6e0000002100 */
[----:B------:R-:W2:Y:S01]  /*0020*/  LDC.64 R48, c[0x0][0x210] ;  /* 0x00008400ff307b82 */ /* 0x000ea20000000a00 */
[----:B------:R-:W-:Y:S01]  /*0030*/  CS2R R18, SRZ ;  /* 0x0000000000127805 */ /* 0x000fe2000001ff00 */
[----:B------:R-:W-:Y:S01]  /*0040*/  ULDC.64 UR6, c[0x0][0x208] ;  /* 0x0000820000067ab9 */ /* 0x000fe20000000a00 */
[----:B------:R-:W3:Y:S01]  /*0050*/  S2R R0, SR_CTAID.X ;  /* 0x0000000000007919 */ /* 0x000ee20000002500 */
[----:B------:R-:W-:Y:S01]  /*0060*/  CS2R R22, SRZ ;  /* 0x0000000000167805 */ /* 0x000fe2000001ff00 */
[----:B------:R-:W-:-:S02]  /*0070*/  IMAD.MOV.U32 R42, RZ, RZ, RZ ;  /* 0x000000ffff2a7224 */ /* 0x000fc400078e00ff */
[----:B------:R-:W-:Y:S02]  /*0080*/  IMAD.MOV.U32 R20, RZ, RZ, RZ ;  /* 0x000000ffff147224 */ /* 0x000fe400078e00ff */
[----:B------:R-:W-:Y:S02]  /*0090*/  IMAD.MOV.U32 R80, RZ, RZ, RZ ;  /* 0x000000ffff507224 */ /* 0x000fe400078e00ff */
[----:B------:R-:W-:Y:S02]  /*00a0*/  IMAD.MOV.U32 R79, RZ, RZ, RZ ;  /* 0x000000ffff4f7224 */ /* 0x000fe400078e00ff */
[----:B------:R-:W-:Y:S02]  /*00b0*/  IMAD.MOV.U32 R62, RZ, RZ, RZ ;  /* 0x000000ffff3e7224 */ /* 0x000fe400078e00ff */
[----:B------:R-:W-:Y:S02]  /*00c0*/  IMAD.MOV.U32 R32, RZ, RZ, RZ ;  /* 0x000000ffff207224 */ /* 0x000fe400078e00ff */
[----:B------:R-:W-:-:S02]  /*00d0*/  IMAD.MOV.U32 R65, RZ, RZ, RZ ;  /* 0x000000ffff417224 */ /* 0x000fc400078e00ff */
[----:B------:R-:W-:Y:S02]  /*00e0*/  IMAD.MOV.U32 R39, RZ, RZ, RZ ;  /* 0x000000ffff277224 */ /* 0x000fe400078e00ff */
[----:B------:R-:W-:Y:S02]  /*00f0*/  IMAD.MOV.U32 R70, RZ, RZ, RZ ;  /* 0x000000ffff467224 */ /* 0x000fe400078e00ff */
[----:B------:R-:W-:Y:S02]  /*0100*/  IMAD.MOV.U32 R72, RZ, RZ, RZ ;  /* 0x000000ffff487224 */ /* 0x000fe400078e00ff */
[----:B------:R-:W-:Y:S01]  /*0110*/  IMAD.MOV.U32 R84, RZ, RZ, RZ ;  /* 0x000000ffff547224 */ /* 0x000fe200078e00ff */
[----:B------:R-:W4:Y:S01]  /*0120*/  S2UR UR5, SR_CgaCtaId ;  /* 0x00000000000579c3 */ /* 0x000f220000008800 */
[----:B------:R-:W-:Y:S01]  /*0130*/  UMOV UR4, 0x400 ;  /* 0x0000040000047882 */ /* 0x000fe20000000000 */
[----:B------:R-:W-:Y:S01]  /*0140*/  ULDC.64 UR8, c[0x0][0x220] ;  /* 0x0000880000087ab9 */ /* 0x000fe20000000a00 */
[----:B-1----:R-:W-:-:S02]  /*0150*/  IMAD.SHL.U32 R31, R4, 0x8, RZ ;  /* 0x00000008041f7824 */ /* 0x002fc400078e00ff */
[----:B---3--:R-:W-:Y:S01]  /*0160*/  IMAD.SHL.U32 R2, R0, 0x400, RZ ;  /* 0x0000040000027824 */ /* 0x008fe200078e00ff */
[----:B------:R-:W-:Y:S02]  /*0170*/  SHF.R.S32.HI R50, RZ, 0x15, R0 ;  /* 0x00000015ff327819 */ /* 0x000fe40000011400 */
[----:B------:R-:W-:Y:S02]  /*0180*/  LOP3.LUT R31, R31, 0x3f8, RZ, 0xc0, !PT ;  /* 0x000003f81f1f7812 */ /* 0x000fe400078ec0ff */
[----:B------:R-:W-:Y:S02]  /*0190*/  SGXT R50, R50, 0x1 ;  /* 0x000000013232781a */ /* 0x000fe40000000200 */
[----:B------:R-:W-:Y:S02]  /*01a0*/  LOP3.LUT R3, R2, R31, RZ, 0xfc, !PT ;  /* 0x0000001f02037212 */ /* 0x000fe400078efcff */
[----:B------:R-:W-:Y:S02]  /*01b0*/  LOP3.LUT R25, R2, 0x1, R31, 0xfe, !PT ;  /* 0x0000000102197812 */ /* 0x000fe400078efe1f */
[----:B------:R-:W-:-:S02]  /*01c0*/  LEA.HI R0, R50, R3, RZ, 0x5 ;  /* 0x0000000332007211 */ /* 0x000fc400078f28ff */
[----:B------:R-:W-:Y:S02]  /*01d0*/  LEA.HI R5, R50, R25, RZ, 0x5 ;  /* 0x0000001932057211 */ /* 0x000fe400078f28ff */
[----:B------:R-:W-:Y:S02]  /*01e0*/  SHF.R.S32.HI R86, RZ, 0x5, R0 ;  /* 0x00000005ff567819 */ /* 0x000fe40000011400 */
[----:B------:R-:W-:Y:S02]  /*01f0*/  LOP3.LUT R9, R2, 0x2, R31, 0xfe, !PT ;  /* 0x0000000202097812 */ /* 0x000fe400078efe1f */
[----:B------:R-:W-:Y:S02]  /*0200*/  LEA.HI R6, R86, R86, RZ, 0x5 ;  /* 0x0000005656067211 */ /* 0x000fe400078f28ff */
[----:B------:R-:W-:Y:S02]  /*0210*/  LOP3.LUT R0, R0, 0xffffffe0, RZ, 0xc0, !PT ;  /* 0xffffffe000007812 */ /* 0x000fe400078ec0ff */
[----:B------:R-:W-:-:S02]  /*0220*/  LOP3.LUT R7, R6, 0xffffffe0, RZ, 0xc0, !PT ;  /* 0xffffffe006077812 */ /* 0x000fc400078ec0ff */
[----:B------:R-:W-:Y:S01]  /*0230*/  LOP3.LUT R6, R5, 0xffffffe0, RZ, 0xc0, !PT ;  /* 0xffffffe005067812 */ /* 0x000fe200078ec0ff */
[----:B------:R-:W-:Y:S02]  /*0240*/  IMAD.IADD R45, R3, 0x1, -R0 ;  /* 0x00000001032d7824 */ /* 0x000fe400078e0a00 */
[----:B------:R-:W-:Y:S02]  /*0250*/  IMAD.IADD R78, R86, 0x1, -R7 ;  /* 0x00000001564e7824 */ /* 0x000fe400078e0a07 */
[----:B------:R-:W-:Y:S01]  /*0260*/  IMAD.IADD R25, R25, 0x1, -R6 ;  /* 0x0000000119197824 */ /* 0x000fe200078e0a06 */
[----:B------:R-:W-:Y:S01]  /*0270*/  LEA.HI R6, R50, R9, RZ, 0x5 ;  /* 0x0000000932067211 */ /* 0x000fe200078f28ff */
[----:B------:R-:W-:Y:S01]  /*0280*/  IMAD.SHL.U32 R86, R86, 0x80, RZ ;  /* 0x0000008056567824 */ /* 0x000fe200078e00ff */
[----:B------:R-:W-:Y:S02]  /*0290*/  ISETP.GT.AND P1, PT, R78, RZ, PT ;  /* 0x000000ff4e00720c */ /* 0x000fe40003f24270 */
[----:B------:R-:W-:Y:S01]  /*02a0*/  LOP3.LUT R52, R6, 0xffffffe0, RZ, 0xc0, !PT ;  /* 0xffffffe006347812 */ /* 0x000fe200078ec0ff */
[----:B------:R-:W-:Y:S01]  /*02b0*/  VIADD R38, R86, 0xffffffbf ;  /* 0xffffffbf56267836 */ /* 0x000fe20000000000 */
[----:B------:R-:W-:-:S03]  /*02c0*/  ISETP.GT.AND P5, PT, R25, RZ, P1 ;  /* 0x000000ff1900720c */ /* 0x000fc60000fa4270 */
[C---:B------:R-:W-:Y:S01]  /*02d0*/  IMAD R5, R25.reuse, 0x2, R38 ;  /* 0x0000000219057824 */ /* 0x040fe200078e0226 */
[----:B------:R-:W-:Y:S01]  /*02e0*/  ISETP.GT.AND P3, PT, R25, -0x1, P1 ;  /* 0xffffffff1900780c */ /* 0x000fe20000f64270 */
[----:B------:R-:W-:Y:S02]  /*02f0*/  IMAD.IADD R52, R9, 0x1, -R52 ;  /* 0x0000000109347824 */ /* 0x000fe400078e0a34 */
[----:B--2---:R-:W-:-:S04]  /*0300*/  IMAD.WIDE R6, R5, 0x4, R48 ;  /* 0x0000000405067825 */ /* 0x004fc800078e0230 */
[----:B------:R-:W-:Y:S02]  /*0310*/  VIADD R9, R5, 0x1 ;  /* 0x0000000105097836 */ /* 0x000fe40000000000 */
[----:B------:R1:W2:Y:S01]  /*0320*/  @P5 LDG.E.EL R19, desc[UR6][R6.64] ;  /* 0x0000000606135981 */ /* 0x0002a2000c2e1900 */
[C---:B------:R-:W-:Y:S01]  /*0330*/  ISETP.GT.AND P2, PT, R45.reuse, RZ, P1 ;  /* 0x000000ff2d00720c */ /* 0x040fe20000f44270 */
[----:B------:R-:W-:Y:S01]  /*0340*/  VIADD R0, R86, 0xffffffc0 ;  /* 0xffffffc056007836 */ /* 0x000fe20000000000 */
[C---:B------:R-:W-:Y:S01]  /*0350*/  ISETP.GT.AND P6, PT, R45.reuse, -0x1, P1 ;  /* 0xffffffff2d00780c */ /* 0x040fe20000fc4270 */
[--C-:B------:R-:W-:Y:S01]  /*0360*/  IMAD R11, R45, 0x2, R38.reuse ;  /* 0x000000022d0b7824 */ /* 0x100fe200078e0226 */
[C---:B------:R-:W-:Y:S01]  /*0370*/  ISETP.GT.AND P4, PT, R52.reuse, RZ, P1 ;  /* 0x000000ff3400720c */ /* 0x040fe20000f84270 */
[C---:B------:R-:W-:Y:S01]  /*0380*/  IMAD R21, R52.reuse, 0x2, R38 ;  /* 0x0000000234157824 */ /* 0x040fe200078e0226 */
[----:B------:R-:W-:Y:S02]  /*0390*/  ISETP.GT.AND P0, PT, R52, -0x1, P1 ;  /* 0xffffffff3400780c */ /* 0x000fe40000f04270 */
[----:B------:R-:W-:Y:S01]  /*03a0*/  P2R R24, PR, RZ, 0x2 ;  /* 0x00000002ff187803 */ /* 0x000fe20000000000 */
[----:B-1----:R-:W-:-:S04]  /*03b0*/  IMAD.WIDE R6, R9, 0x4, R48 ;  /* 0x0000000409067825 */ /* 0x002fc800078e0230 */
[----:B------:R-:W-:Y:S01]  /*03c0*/  IMAD R51, R45, 0x2, R0 ;  /* 0x000000022d337824 */ /* 0x000fe200078e0200 */
[----:B------:R-:W3:Y:S01]  /*03d0*/  @P3 LDG.E.EL R22, desc[UR6][R6.64] ;  /* 0x0000000606163981 */ /* 0x000ee2000c2e1900 */
[----:B------:R-:W-:-:S04]  /*03e0*/  IMAD.WIDE R10, R11, 0x4, R48 ;  /* 0x000000040b0a7825 */ /* 0x000fc800078e0230 */
[--C-:B------:R-:W-:Y:S01]  /*03f0*/  IMAD.WIDE R12, R51, 0x4, R48.reuse ;  /* 0x00000004330c7825 */ /* 0x100fe200078e0230 */
[----:B------:R1:W5:Y:S01]  /*0400*/  @P2 LDG.E.EL R18, desc[UR6][R10.64] ;  /* 0x000000060a122981 */ /* 0x000362000c2e1900 */
[----:B------:R-:W-:Y:S02]  /*0410*/  P2R R41, PR, RZ, 0x40 ;  /* 0x00000040ff297803 */ /* 0x000fe40000000000 */
[----:B------:R-:W-:Y:S01]  /*0420*/  VIADD R17, R21, 0x1 ;  /* 0x0000000115117836 */ /* 0x000fe20000000000 */
[----:B------:R-:W4:Y:S01]  /*0430*/  @P6 LDG.E.EL R42, desc[UR6][R12.64] ;  /* 0x000000060c2a6981 */ /* 0x000f22000c2e1900 */
[----:B------:R-:W-:Y:S02]  /*0440*/  VIADD R9, R5, 0x2 ;  /* 0x0000000205097836 */ /* 0x000fe40000000000 */
[----:B------:R-:W-:Y:S02]  /*0450*/  IMAD.MOV.U32 R0, RZ, RZ, RZ ;  /* 0x000000ffff007224 */ /* 0x000fe400078e00ff */
[----:B------:R-:W-:-:S04]  /*0460*/  IMAD.WIDE R8, R9, 0x4, R48 ;  /* 0x0000000409087825 */ /* 0x000fc800078e0230 */
[C-C-:B------:R-:W-:Y:S01]  /*0470*/  IMAD.WIDE R14, R21.reuse, 0x4, R48.reuse ;  /* 0x00000004150e7825 */ /* 0x140fe200078e0230 */
[----:B------:R-:W4:Y:S03]  /*0480*/  @P3 LDG.E.EL R0, desc[UR6][R8.64] ;  /* 0x0000000608003981 */ /* 0x000f26000c2e1900 */
[----:B------:R-:W-:Y:S01]  /*0490*/  VIADD R21, R21, 0x2 ;  /* 0x0000000215157836 */ /* 0x000fe20000000000 */
[----:B------:R-:W4:Y:S01]  /*04a0*/  @P4 LDG.E.EL R20, desc[UR6][R14.64] ;  /* 0x000000060e144981 */ /* 0x000f22000c2e1900 */
[----:B-1----:R-:W-:Y:S02]  /*04b0*/  IMAD.MOV.U32 R10, RZ, RZ, RZ ;  /* 0x000000ffff0a7224 */ /* 0x002fe400078e00ff */
[----:B------:R-:W-:-:S04]  /*04c0*/  IMAD.WIDE R6, R21, 0x4, R48 ;  /* 0x0000000415067825 */ /* 0x000fc800078e0230 */
[----:B------:R-:W-:Y:S01]  /*04d0*/  VIADD R40, R86, 0xffffffff ;  /* 0xffffffff56287836 */ /* 0x000fe20000000000 */
[----:B------:R1:W4:Y:S01]  /*04e0*/  @P0 LDG.E.EL R10, desc[UR6][R6.64] ;  /* 0x00000006060a0981 */ /* 0x000322000c2e1900 */
[----:B------:R-:W-:-:S05]  /*04f0*/  IMAD.WIDE R16, R17, 0x4, R48 ;  /* 0x0000000411107825 */ /* 0x000fca00078e0230 */
[----:B------:R-:W4:Y:S01]  /*0500*/  @P0 LDG.E.EL R23, desc[UR6][R16.64] ;  /* 0x0000000610170981 */ /* 0x000f22000c2e1900 */
[----:B-1----:R-:W-:-:S04]  /*0510*/  IMAD R7, R25, 0x2, R40 ;  /* 0x0000000219077824 */ /* 0x002fc800078e0228 */
[----:B------:R-:W-:Y:S01]  /*0520*/  IMAD.WIDE R6, R7, 0x4, R48 ;  /* 0x0000000407067825 */ /* 0x000fe200078e0230 */
[----:B--2---:R-:W-:Y:S02]  /*0530*/  SEL R19, R19, 0xff800000, P5 ;  /* 0xff80000013137807 */ /* 0x004fe40002800000 */
[----:B------:R-:W-:Y:S02]  /*0540*/  ISETP.NE.AND P5, PT, R41, RZ, PT ;  /* 0x000000ff2900720c */ /* 0x000fe40003fa5270 */
[----:B---3--:R-:W-:-:S04]  /*0550*/  SEL R22, R22, 0xff800000, P3 ;  /* 0xff80000016167807 */ /* 0x008fc80001800000 */
[----:B------:R-:W-:Y:S02]  /*0560*/  FSETP.GT.AND P1, PT, R22, R19, PT ;  /* 0x000000131600720b */ /* 0x000fe40003f24000 */
[----:B-----5:R-:W-:Y:S02]  /*0570*/  SEL R11, R18, 0xff800000, P2 ;  /* 0xff800000120b7807 */ /* 0x020fe40001000000 */
[----:B------:R-:W-:Y:S02]  /*0580*/  FSETP.NAN.AND P2, PT, R22, R22, PT ;  /* 0x000000161600720b */ /* 0x000fe40003f48000 */
[----:B----4-:R-:W-:Y:S02]  /*0590*/  SEL R42, R42, 0xff800000, P5 ;  /* 0xff8000002a2a7807 */ /* 0x010fe40002800000 */
[----:B------:R-:W-:-:S05]  /*05a0*/  ISETP.GT.AND P5, PT, R78, -0x1, PT ;  /* 0xffffffff4e00780c */ /* 0x000fca0003fa4270 */
[----:B------:R-:W-:Y:S02]  /*05b0*/  @!P1 SEL R22, R22, R19, P2 ;  /* 0x0000001316169207 */ /* 0x000fe40001000000 */
[----:B------:R-:W-:Y:S02]  /*05c0*/  ISETP.GT.AND P2, PT, R25, RZ, P5 ;  /* 0x000000ff1900720c */ /* 0x000fe40002f44270 */
[----:B------:R-:W-:Y:S01]  /*05d0*/  SEL R5, R0, 0xff800000, P3 ;  /* 0xff80000000057807 */ /* 0x000fe20001800000 */
[----:B------:R-:W-:-:S10]  /*05e0*/  IMAD.MOV.U32 R0, RZ, RZ, RZ ;  /* 0x000000ffff007224 */ /* 0x000fd400078e00ff */
[----:B------:R-:W2:Y:S01]  /*05f0*/  @P2 LDG.E.EL R0, desc[UR6][R6.64] ;  /* 0x0000000606002981 */ /* 0x000ea2000c2e1900 */
[C---:B------:R-:W-:Y:S01]  /*0600*/  ISETP.GT.AND P3, PT, R52.reuse, RZ, P5 ;  /* 0x000000ff3400720c */ /* 0x040fe20002f64270 */
[----:B------:R-:W-:-:S04]  /*0610*/  IMAD R9, R52, 0x2, R40 ;  /* 0x0000000234097824 */ /* 0x000fc800078e0228 */
[----:B------:R-:W-:Y:S01]  /*0620*/  IMAD.WIDE R8, R9, 0x4, R48 ;  /* 0x0000000409087825 */ /* 0x000fe200078e0230 */
[----:B------:R-:W-:Y:S02]  /*0630*/  SEL R20, R20, 0xff800000, P4 ;  /* 0xff80000014147807 */ /* 0x000fe40002000000 */
[----:B------:R-:W-:-:S04]  /*0640*/  SEL R23, R23, 0xff800000, P0 ;  /* 0xff80000017177807 */ /* 0x000fc80000000000 */
[C---:B------:R-:W-:Y:S02]  /*0650*/  FSETP.GT.AND P6, PT, R23.reuse, R20, PT ;  /* 0x000000141700720b */ /* 0x040fe40003fc4000 */
[----:B------:R-:W-:Y:S02]  /*0660*/  FSETP.GT.AND P4, PT, R42, R11, PT ;  /* 0x0000000b2a00720b */ /* 0x000fe40003f84000 */
[----:B------:R-:W-:Y:S02]  /*0670*/  SEL R10, R10, 0xff800000, P0 ;  /* 0xff8000000a0a7807 */ /* 0x000fe40000000000 */
[----:B------:R-:W-:Y:S02]  /*0680*/  P2R R46, PR, RZ, 0x2 ;  /* 0x00000002ff2e7803 */ /* 0x000fe40000000000 */
[----:B------:R-:W-:Y:S02]  /*0690*/  FSETP.NAN.AND P0, PT, R23, R23, PT ;  /* 0x000000171700720b */ /* 0x000fe40003f08000 */
[----:B------:R-:W-:-:S03]  /*06a0*/  FSETP.GEU.AND P1, PT, R22, R5, PT ;  /* 0x000000051600720b */ /* 0x000fc60003f2e000 */
[----:B------:R-:W-:Y:S02]  /*06b0*/  @!P6 SEL R23, R23, R20, P0 ;  /* 0x000000141717e207 */ /* 0x000fe40000000000 */
[----:B------:R-:W-:Y:S02]  /*06c0*/  FSETP.NAN.AND P0, PT, R42, R42, PT ;  /* 0x0000002a2a00720b */ /* 0x000fe40003f08000 */
[----:B--2---:R-:W-:Y:S01]  /*06d0*/  SEL R12, R0, 0xff800000, P2 ;  /* 0xff800000000c7807 */ /* 0x004fe20001000000 */
[----:B------:R-:W-:-:S06]  /*06e0*/  IMAD.MOV.U32 R0, RZ, RZ, RZ ;  /* 0x000000ffff007224 */ /* 0x000fcc00078e00ff */
[----:B------:R-:W2:Y:S01]  /*06f0*/  @P3 LDG.E.EL R0, desc[UR6][R8.64] ;  /* 0x0000000608003981 */ /* 0x000ea2000c2e1900 */
[----:B------:R-:W-:Y:S02]  /*0700*/  @!P4 SEL R42, R42, R11, P0 ;  /* 0x0000000b2a2ac207 */ /* 0x000fe40000000000 */
[C---:B------:R-:W-:Y:S02]  /*0710*/  FSETP.NAN.AND P0, PT, R5.reuse, R5, PT ;  /* 0x000000050500720b */ /* 0x040fe40003f08000 */
[----:B------:R-:W-:Y:S02]  /*0720*/  P2R R57, PR, RZ, 0x2 ;  /* 0x00000002ff397803 */ /* 0x000fe40000000000 */
[----:B------:R-:W-:Y:S02]  /*0730*/  @P1 SEL R5, R5, R22, P0 ;  /* 0x0000001605051207 */ /* 0x000fe40000000000 */
[-C--:B------:R-:W-:Y:S02]  /*0740*/  FSETP.GEU.AND P1, PT, R23, R10.reuse, PT ;  /* 0x0000000a1700720b */ /* 0x080fe40003f2e000 */
[----:B------:R-:W-:-:S02]  /*0750*/  FSETP.NAN.AND P0, PT, R10, R10, PT ;  /* 0x0000000a0a00720b */ /* 0x000fc40003f08000 */
[----:B------:R-:W-:-:S09]  /*0760*/  P2R R55, PR, RZ, 0x2 ;  /* 0x00000002ff377803 */ /* 0x000fd20000000000 */
[----:B------:R-:W-:Y:S02]  /*0770*/  @P1 SEL R10, R10, R23, P0 ;  /* 0x000000170a0a1207 */ /* 0x000fe40000000000 */
[-C--:B------:R-:W-:Y:S02]  /*0780*/  FSETP.GEU.AND P1, PT, R5, R12.reuse, PT ;  /* 0x0000000c0500720b */ /* 0x080fe40003f2e000 */
[----:B------:R-:W-:Y:S02]  /*0790*/  FSETP.NAN.AND P0, PT, R12, R12, PT ;  /* 0x0000000c0c00720b */ /* 0x000fe40003f08000 */
[----:B------:R-:W-:-:S09]  /*07a0*/  P2R R6, PR, RZ, 0x2 ;  /* 0x00000002ff067803 */ /* 0x000fd20000000000 */
[----:B------:R-:W-:Y:S02]  /*07b0*/  @P1 SEL R12, R12, R5, P0 ;  /* 0x000000050c0c1207 */ /* 0x000fe40000000000 */
[----:B------:R-:W-:Y:S01]  /*07c0*/  LOP3.LUT R7, R78, R25, RZ, 0xfc, !PT ;  /* 0x000000194e077212 */ /* 0x000fe200078efcff */
[----:B------:R-:W-:Y:S02]  /*07d0*/  IMAD R11, R25, 0x2, R86 ;  /* 0x00000002190b7824 */ /* 0x000fe400078e0256 */
[----:B------:R-:W-:Y:S01]  /*07e0*/  IMAD.MOV.U32 R13, RZ, RZ, RZ ;  /* 0x000000ffff0d7224 */ /* 0x000fe200078e00ff */
[----:B--2---:R-:W-:-:S04]  /*07f0*/  SEL R5, R0, 0xff800000, P3 ;  /* 0xff80000000057807 */ /* 0x004fc80001800000 */
[-C--:B------:R-:W-:Y:S02]  /*0800*/  FSETP.GEU.AND P1, PT, R10, R5.reuse, PT ;  /* 0x000000050a00720b */ /* 0x080fe40003f2e000 */
[----:B------:R-:W-:-:S11]  /*0810*/  FSETP.NAN.AND P0, PT, R5, R5, PT ;  /* 0x000000050500720b */ /* 0x000fd60003f08000 */
[----:B------:R-:W-:Y:S02]  /*0820*/  @P1 SEL R5, R5, R10, P0 ;  /* 0x0000000a05051207 */ /* 0x000fe40000000000 */
[----:B------:R-:W-:Y:S01]  /*0830*/  ISETP.GT.AND P0, PT, R7, -0x1, PT ;  /* 0xffffffff0700780c */ /* 0x000fe20003f04270 */
[----:B------:R-:W-:-:S12]  /*0840*/  IMAD.WIDE R10, R11, 0x4, R48 ;  /* 0x000000040b0a7825 */ /* 0x000fd800078e0230 */
[----:B------:R-:W2:Y:S01]  /*0850*/  @P0 LDG.E.EL R13, desc[UR6][R10.64] ;  /* 0x000000060a0d0981 */ /* 0x000ea2000c2e1900 */
[----:B------:R-:W-:Y:S02]  /*0860*/  P2R R0, PR, RZ, 0x2 ;  /* 0x00000002ff007803 */ /* 0x000fe40000000000 */
[----:B------:R-:W-:Y:S02]  /*0870*/  P2R R56, PR, RZ, 0x10 ;  /* 0x00000010ff387803 */ /* 0x000fe40000000000 */
[----:B------:R-:W-:Y:S01]  /*0880*/  LOP3.LUT R7, R78, R52, RZ, 0xfc, !PT ;  /* 0x000000344e077212 */ /* 0x000fe200078efcff */
[----:B------:R-:W-:-:S04]  /*0890*/  IMAD R9, R52, 0x2, R86 ;  /* 0x0000000234097824 */ /* 0x000fc800078e0256 */
[----:B------:R-:W-:Y:S01]  /*08a0*/  IMAD.WIDE R8, R9, 0x4, R48 ;  /* 0x0000000409087825 */ /* 0x000fe200078e0230 */
[----:B--2---:R-:W-:-:S04]  /*08b0*/  SEL R17, R13, 0xff800000, P0 ;  /* 0xff8000000d117807 */ /* 0x004fc80000000000 */
[-C--:B------:R-:W-:Y:S02]  /*08c0*/  FSETP.GEU.AND P1, PT, R12, R17.reuse, PT ;  /* 0x000000110c00720b */ /* 0x080fe40003f2e000 */
[----:B------:R-:W-:-:S11]  /*08d0*/  FSETP.NAN.AND P4, PT, R17, R17, PT ;  /* 0x000000111100720b */ /* 0x000fd60003f88000 */
[----:B------:R-:W-:Y:S02]  /*08e0*/  @P1 SEL R17, R17, R12, P4 ;  /* 0x0000000c11111207 */ /* 0x000fe40002000000 */
[----:B------:R-:W-:Y:S01]  /*08f0*/  ISETP.GT.AND P4, PT, R7, -0x1, PT ;  /* 0xffffffff0700780c */ /* 0x000fe20003f84270 */
[----:B------:R-:W-:-:S12]  /*0900*/  IMAD.MOV.U32 R12, RZ, RZ, RZ ;  /* 0x000000ffff0c7224 */ /* 0x000fd800078e00ff */
[----:B------:R-:W2:Y:S01]  /*0910*/  @P4 LDG.E.EL R12, desc[UR6][R8.64] ;  /* 0x00000006080c4981 */ /* 0x000ea2000c2e1900 */
[----:B------:R-:W-:Y:S02]  /*0920*/  P2R R16, PR, RZ, 0x2 ;  /* 0x00000002ff107803 */ /* 0x000fe40000000000 */
[----:B------:R-:W-:Y:S02]  /*0930*/  P2R R54, PR, RZ, 0x40 ;  /* 0x00000040ff367803 */ /* 0x000fe40000000000 */
[----:B--2---:R-:W-:-:S04]  /*0940*/  SEL R14, R12, 0xff800000, P4 ;  /* 0xff8000000c0e7807 */ /* 0x004fc80002000000 */
[-C--:B------:R-:W-:Y:S02]  /*0950*/  FSETP.GEU.AND P1, PT, R5, R14.reuse, PT ;  /* 0x0000000e0500720b */ /* 0x080fe40003f2e000 */
[----:B------:R-:W-:-:S11]  /*0960*/  FSETP.NAN.AND P6, PT, R14, R14, PT ;  /* 0x0000000e0e00720b */ /* 0x000fd60003fc8000 */
[----:B------:R-:W-:Y:S01]  /*0970*/  @P1 SEL R14, R14, R5, P6 ;  /* 0x000000050e0e1207 */ /* 0x000fe20003000000 */
[----:B------:R-:W-:-:S06]  /*0980*/  IMAD.MOV.U32 R5, RZ, RZ, RZ ;  /* 0x000000ffff057224 */ /* 0x000fcc00078e00ff */
[----:B------:R1:W2:Y:S01]  /*0990*/  @P0 LDG.E.EL R5, desc[UR6][R10.64+0x4] ;  /* 0x000004060a050981 */ /* 0x0002a2000c2e1900 */
[----:B------:R-:W-:Y:S02]  /*09a0*/  VIADD R74, R86, 0x3f ;  /* 0x0000003f564a7836 */ /* 0x000fe40000000000 */
[----:B------:R-:W-:Y:S02]  /*09b0*/  IMAD.MOV.U32 R7, RZ, RZ, RZ ;  /* 0x000000ffff077224 */ /* 0x000fe400078e00ff */
[----:B-1----:R-:W-:-:S04]  /*09c0*/  IMAD R11, R25, 0x2, R74 ;  /* 0x00000002190b7824 */ /* 0x002fc800078e024a */
[----:B------:R-:W-:-:S05]  /*09d0*/  IMAD.WIDE R10, R11, 0x4, R48 ;  /* 0x000000040b0a7825 */ /* 0x000fca00078e0230 */
[----:B------:R-:W3:Y:S01]  /*09e0*/  @P2 LDG.E.EL R7, desc[UR6][R10.64] ;  /* 0x000000060a072981 */ /* 0x000ee2000c2e1900 */
[----:B--2---:R-:W-:Y:S01]  /*09f0*/  SEL R18, R5, 0xff800000, P0 ;  /* 0xff80000005127807 */ /* 0x004fe20000000000 */
[----:B------:R-:W-:-:S06]  /*0a00*/  IMAD.MOV.U32 R5, RZ, RZ, RZ ;  /* 0x000000ffff057224 */ /* 0x000fcc00078e00ff */
[----:B------:R1:W2:Y:S01]  /*0a10*/  @P4 LDG.E.EL R5, desc[UR6][R8.64+0x4] ;  /* 0x0000040608054981 */ /* 0x0002a2000c2e1900 */
[----:B------:R-:W-:Y:S02]  /*0a20*/  P2R R15, PR, RZ, 0x2 ;  /* 0x00000002ff0f7803 */ /* 0x000fe40000000000 */
[-C--:B------:R-:W-:Y:S02]  /*0a30*/  FSETP.GEU.AND P1, PT, R17, R18.reuse, PT ;  /* 0x000000121100720b */ /* 0x080fe40003f2e000 */
[----:B------:R-:W-:Y:S02]  /*0a40*/  FSETP.NAN.AND P6, PT, R18, R18, PT ;  /* 0x000000121200720b */ /* 0x000fe40003fc8000 */
[----:B------:R-:W-:-:S09]  /*0a50*/  P2R R13, PR, RZ, 0x2 ;  /* 0x00000002ff0d7803 */ /* 0x000fd20000000000 */
[----:B------:R-:W-:Y:S01]  /*0a60*/  @P1 SEL R18, R18, R17, P6 ;  /* 0x0000001112121207 */ /* 0x000fe20003000000 */
[----:B------:R-:W-:Y:S01]  /*0a70*/  VIADD R17, R86, 0x3f ;  /* 0x0000003f56117836 */ /* 0x000fe20000000000 */
[----:B---3--:R-:W-:-:S03]  /*0a80*/  SEL R21, R7, 0xff800000, P2 ;  /* 0xff80000007157807 */ /* 0x008fc60001000000 */
[----:B-1----:R-:W-:Y:S02]  /*0a90*/  IMAD R9, R52, 0x2, R17 ;  /* 0x0000000234097824 */ /* 0x002fe400078e0211 */
[----:B------:R-:W-:Y:S02]  /*0aa0*/  IMAD.MOV.U32 R7, RZ, RZ, RZ ;  /* 0x000000ffff077224 */ /* 0x000fe400078e00ff */
[----:B------:R-:W-:Y:S01]  /*0ab0*/  IMAD.WIDE R8, R9, 0x4, R48 ;  /* 0x0000000409087825 */ /* 0x000fe200078e0230 */
[----:B------:R-:W-:-:S03]  /*0ac0*/  FSETP.NAN.AND P2, PT, R21, R21, PT ;  /* 0x000000151500720b */ /* 0x000fc60003f48000 */
[----:B------:R-:W-:Y:S01]  /*0ad0*/  VIADD R82, R86, 0x40 ;  /* 0x0000004056527836 */ /* 0x000fe20000000000 */
[----:B------:R-:W3:Y:S03]  /*0ae0*/  @P3 LDG.E.EL R7, desc[UR6][R8.64] ;  /* 0x0000000608073981 */ /* 0x000ee6000c2e1900 */
[----:B------:R-:W-:Y:S01]  /*0af0*/  IMAD R19, R25, 0x2, R82 ;  /* 0x0000000219137824 */ /* 0x000fe200078e0252 */
[----:B--2---:R-:W-:-:S04]  /*0b00*/  SEL R5, R5, 0xff800000, P4 ;  /* 0xff80000005057807 */ /* 0x004fc80002000000 */
[-C--:B------:R-:W-:Y:S02]  /*0b10*/  FSETP.GEU.AND P1, PT, R14, R5.reuse, PT ;  /* 0x000000050e00720b */ /* 0x080fe40003f2e000 */
[----:B------:R-:W-:-:S11]  /*0b20*/  FSETP.NAN.AND P6, PT, R5, R5, PT ;  /* 0x000000050500720b */ /* 0x000fd60003fc8000 */
[----:B------:R-:W-:Y:S02]  /*0b30*/  @P1 SEL R5, R5, R14, P6 ;  /* 0x0000000e05051207 */ /* 0x000fe40003000000 */
[----:B------:R-:W-:-:S13]  /*0b40*/  FSETP.GEU.AND P6, PT, R18, R21, PT ;  /* 0x000000151200720b */ /* 0x000fda0003fce000 */
[----:B------:R-:W-:Y:S01]  /*0b50*/  @P6 SEL R21, R21, R18, P2 ;  /* 0x0000001215156207 */ /* 0x000fe20001000000 */
[----:B------:R-:W-:-:S05]  /*0b60*/  IMAD.WIDE R18, R19, 0x4, R48 ;  /* 0x0000000413127825 */ /* 0x000fca00078e0230 */
[----:B------:R1:W2:Y:S01]  /*0b70*/  @P0 LDG.E.EL R80, desc[UR6][R18.64] ;  /* 0x0000000612500981 */ /* 0x0002a2000c2e1900 */
[----:B------:R-:W-:Y:S02]  /*0b80*/  P2R R12, PR, RZ, 0x2 ;  /* 0x00000002ff0c7803 */ /* 0x000fe40000000000 */
[----:B------:R-:W-:Y:S02]  /*0b90*/  ISETP.NE.AND P1, PT, R24, RZ, PT ;  /* 0x000000ff1800720c */ /* 0x000fe40003f25270 */
[----:B---3--:R-:W-:-:S04]  /*0ba0*/  SEL R24, R7, 0xff800000, P3 ;  /* 0xff80000007187807 */ /* 0x008fc80001800000 */
[-C--:B------:R-:W-:Y:S02]  /*0bb0*/  FSETP.GEU.AND P3, PT, R5, R24.reuse, PT ;  /* 0x000000180500720b */ /* 0x080fe40003f6e000 */
[----:B------:R-:W-:Y:S02]  /*0bc0*/  FSETP.NAN.AND P2, PT, R24, R24, PT ;  /* 0x000000181800720b */ /* 0x000fe40003f48000 */
[----:B------:R-:W-:Y:S02]  /*0bd0*/  LOP3.LUT R81, R2, 0x3, R31, 0xfe, !PT ;  /* 0x0000000302517812 */ /* 0x000fe400078efe1f */
[----:B------:R-:W-:-:S07]  /*0be0*/  P2R R9, PR, RZ, 0x8 ;  /* 0x00000008ff097803 */ /* 0x000fce0000000000 */
[----:B------:R-:W-:Y:S02]  /*0bf0*/  @P3 SEL R24, R24, R5, P2 ;  /* 0x0000000518183207 */ /* 0x000fe40001000000 */
[----:B------:R-:W-:-:S04]  /*0c00*/  LEA.HI R5, R50, R81, RZ, 0x5 ;  /* 0x0000005132057211 */ /* 0x000fc800078f28ff */
[----:B------:R-:W-:-:S05]  /*0c10*/  LOP3.LUT R8, R5, 0xffffffe0, RZ, 0xc0, !PT ;  /* 0xffffffe005087812 */ /* 0x000fca00078ec0ff */
[----:B------:R-:W-:-:S04]  /*0c20*/  IMAD.IADD R81, R81, 0x1, -R8 ;  /* 0x0000000151517824 */ /* 0x000fc800078e0a08 */
[----:B------:R-:W-:Y:S02]  /*0c30*/  IMAD R5, R81, 0x2, R38 ;  /* 0x0000000251057824 */ /* 0x000fe400078e0226 */
[----:B------:R-:W-:Y:S02]  /*0c40*/  IMAD.MOV.U32 R8, RZ, RZ, RZ ;  /* 0x000000ffff087224 */ /* 0x000fe400078e00ff */
[----:B-1----:R-:W-:Y:S01]  /*0c50*/  IMAD.WIDE R18, R5, 0x4, R48 ;  /* 0x0000000405127825 */ /* 0x002fe200078e0230 */
[----:B--2---:R-:W-:-:S04]  /*0c60*/  SEL R80, R80, 0xff800000, P0 ;  /* 0xff80000050507807 */ /* 0x004fc80000000000 */
[-C--:B------:R-:W-:Y:S02]  /*0c70*/  FSETP.GEU.AND P3, PT, R21, R80.reuse, PT ;  /* 0x000000501500720b */ /* 0x080fe40003f6e000 */
[----:B------:R-:W-:-:S11]  /*0c80*/  FSETP.NAN.AND P2, PT, R80, R80, PT ;  /* 0x000000505000720b */ /* 0x000fd60003f48000 */
[----:B------:R-:W-:Y:S02]  /*0c90*/  @P3 SEL R80, R80, R21, P2 ;  /* 0x0000001550503207 */ /* 0x000fe40001000000 */
[----:B------:R-:W-:-:S13]  /*0ca0*/  ISETP.GT.AND P2, PT, R81, RZ, P1 ;  /* 0x000000ff5100720c */ /* 0x000fda0000f44270 */
[----:B------:R1:W2:Y:S01]  /*0cb0*/  @P2 LDG.E.EL R8, desc[UR6][R18.64] ;  /* 0x0000000612082981 */ /* 0x0002a2000c2e1900 */
[----:B------:R-:W-:-:S04]  /*0cc0*/  VIADD R21, R5, 0x1 ;  /* 0x0000000105157836 */ /* 0x000fc80000000000 */
[----:B------:R-:W-:-:S04]  /*0cd0*/  IMAD.WIDE R20, R21, 0x4, R48 ;  /* 0x0000000415147825 */ /* 0x000fc800078e0230 */
[----:B------:R-:W-:-:S04]  /*0ce0*/  IMAD R23, R52, 0x2, R82 ;  /* 0x0000000234177824 */ /* 0x000fc800078e0252 */
[----:B------:R-:W-:-:S05]  /*0cf0*/  IMAD.WIDE R22, R23, 0x4, R48 ;  /* 0x0000000417167825 */ /* 0x000fca00078e0230 */
[----:B------:R-:W3:Y:S01]  /*0d00*/  @P4 LDG.E.EL R79, desc[UR6][R22.64] ;  /* 0x00000006164f4981 */ /* 0x000ee2000c2e1900 */
[----:B-1----:R-:W-:Y:S02]  /*0d10*/  VIADD R19, R5, 0x2 ;  /* 0x0000000205137836 */ /* 0x002fe40000000000 */
[----:B------:R-:W-:Y:S02]  /*0d20*/  IMAD.MOV.U32 R5, RZ, RZ, RZ ;  /* 0x000000ffff057224 */ /* 0x000fe400078e00ff */
[----:B------:R-:W-:Y:S01]  /*0d30*/  IMAD.WIDE R18, R19, 0x4, R48 ;  /* 0x0000000413127825 */ /* 0x000fe200078e0230 */
[----:B--2---:R-:W-:Y:S02]  /*0d40*/  SEL R14, R8, 0xff800000, P2 ;  /* 0xff800000080e7807 */ /* 0x004fe40001000000 */
[----:B------:R-:W-:Y:S01]  /*0d50*/  ISETP.GT.AND P2, PT, R81, -0x1, P1 ;  /* 0xffffffff5100780c */ /* 0x000fe20000f44270 */
[----:B------:R-:W-:-:S12]  /*0d60*/  IMAD.MOV.U32 R8, RZ, RZ, RZ ;  /* 0x000000ffff087224 */ /* 0x000fd800078e00ff */
[----:B------:R1:W2:Y:S04]  /*0d70*/  @P2 LDG.E.EL R8, desc[UR6][R20.64] ;  /* 0x0000000614082981 */ /* 0x0002a8000c2e1900 */
[----:B------:R-:W4:Y:S01]  /*0d80*/  @P2 LDG.E.EL R5, desc[UR6][R18.64] ;  /* 0x0000000612052981 */ /* 0x000f22000c2e1900 */
[----:B------:R-:W-:Y:S02]  /*0d90*/  P2R R53, PR, RZ, 0x1 ;  /* 0x00000001ff357803 */ /* 0x000fe40000000000 */
[----:B------:R-:W-:Y:S02]  /*0da0*/  P2R R7, PR, RZ, 0x8 ;  /* 0x00000008ff077803 */ /* 0x000fe40000000000 */
[----:B---3--:R-:W-:Y:S01]  /*0db0*/  SEL R79, R79, 0xff800000, P4 ;  /* 0xff8000004f4f7807 */ /* 0x008fe20002000000 */
[----:B-1----:R-:W-:-:S04]  /*0dc0*/  IMAD R21, R81, 0x2, R40 ;  /* 0x0000000251157824 */ /* 0x002fc800078e0228 */
[----:B------:R-:W-:Y:S01]  /*0dd0*/  IMAD.WIDE R20, R21, 0x4, R48 ;  /* 0x0000000415147825 */ /* 0x000fe200078e0230 */
[----:B--2---:R-:W-:-:S04]  /*0de0*/  SEL R11, R8, 0xff800000, P2 ;  /* 0xff800000080b7807 */ /* 0x004fc80001000000 */
[C---:B------:R-:W-:Y:S02]  /*0df0*/  FSETP.GT.AND P0, PT, R11.reuse, R14, PT ;  /* 0x0000000e0b00720b */ /* 0x040fe40003f04000 */
[----:B------:R-:W-:Y:S02]  /*0e00*/  FSETP.NAN.AND P3, PT, R11, R11, PT ;  /* 0x0000000b0b00720b */ /* 0x000fe40003f68000 */
[----:B------:R-:W-:-:S09]  /*0e10*/  P2R R29, PR, RZ, 0x1 ;  /* 0x00000001ff1d7803 */ /* 0x000fd20000000000 */
[----:B------:R-:W-:Y:S02]  /*0e20*/  @!P0 SEL R11, R11, R14, P3 ;  /* 0x0000000e0b0b8207 */ /* 0x000fe40001800000 */
[-C--:B------:R-:W-:Y:S02]  /*0e30*/  FSETP.GEU.AND P0, PT, R24, R79.reuse, PT ;  /* 0x0000004f1800720b */ /* 0x080fe40003f0e000 */
[----:B----4-:R-:W-:Y:S02]  /*0e40*/  SEL R14, R5, 0xff800000, P2 ;  /* 0xff800000050e7807 */ /* 0x010fe40001000000 */
[----:B------:R-:W-:Y:S02]  /*0e50*/  FSETP.NAN.AND P2, PT, R79, R79, PT ;  /* 0x0000004f4f00720b */ /* 0x000fe40003f48000 */
[----:B------:R-:W-:-:S07]  /*0e60*/  P2R R8, PR, RZ, 0x1 ;  /* 0x00000001ff087803 */ /* 0x000fce0000000000 */
[----:B------:R-:W-:Y:S02]  /*0e70*/  @P0 SEL R79, R79, R24, P2 ;  /* 0x000000184f4f0207 */ /* 0x000fe40001000000 */
[-C--:B------:R-:W-:Y:S02]  /*0e80*/  FSETP.GEU.AND P0, PT, R11, R14.reuse, PT ;  /* 0x0000000e0b00720b */ /* 0x080fe40003f0e000 */
[----:B------:R-:W-:Y:S01]  /*0e90*/  FSETP.NAN.AND P2, PT, R14, R14, PT ;  /* 0x0000000e0e00720b */ /* 0x000fe20003f48000 */
[----:B------:R-:W-:-:S10]  /*0ea0*/  IMAD.MOV.U32 R5, RZ, RZ, RZ ;  /* 0x000000ffff057224 */ /* 0x000fd400078e00ff */
[----:B------:R-:W-:Y:S02]  /*0eb0*/  @P0 SEL R14, R14, R11, P2 ;  /* 0x0000000b0e0e0207 */ /* 0x000fe40001000000 */
[----:B------:R-:W-:-:S13]  /*0ec0*/  ISETP.GT.AND P2, PT, R81, RZ, P5 ;  /* 0x000000ff5100720c */ /* 0x000fda0002f44270 */
[----:B------:R-:W2:Y:S01]  /*0ed0*/  @P2 LDG.E.EL R5, desc[UR6][R20.64] ;  /* 0x0000000614052981 */ /* 0x000ea2000c2e1900 */
[----:B------:R-:W-:Y:S02]  /*0ee0*/  P2R R58, PR, RZ, 0x1 ;  /* 0x00000001ff3a7803 */ /* 0x000fe40000000000 */
[----:B------:R-:W-:Y:S01]  /*0ef0*/  LOP3.LUT R76, R78, R81, RZ, 0xfc, !PT ;  /* 0x000000514e4c7212 */ /* 0x000fe200078efcff */
[----:B------:R-:W-:-:S04]  /*0f00*/  IMAD R19, R81, 0x2, R86 ;  /* 0x0000000251137824 */ /* 0x000fc800078e0256 */
[----:B------:R-:W-:Y:S01]  /*0f10*/  IMAD.WIDE R18, R19, 0x4, R48 ;  /* 0x0000000413127825 */ /* 0x000fe200078e0230 */
[----:B--2---:R-:W-:-:S04]  /*0f20*/  SEL R11, R5, 0xff800000, P2 ;  /* 0xff800000050b7807 */ /* 0x004fc80001000000 */
[-C--:B------:R-:W-:Y:S02]  /*0f30*/  FSETP.GEU.AND P0, PT, R14, R11.reuse, PT ;  /* 0x0000000b0e00720b */ /* 0x080fe40003f0e000 */
[----:B------:R-:W-:Y:S02]  /*0f40*/  FSETP.NAN.AND P3, PT, R11, R11, PT ;  /* 0x0000000b0b00720b */ /* 0x000fe40003f68000 */
[----:B------:R-:W-:-:S09]  /*0f50*/  P2R R5, PR, RZ, 0x1 ;  /* 0x00000001ff057803 */ /* 0x000fd20000000000 */
[----:B------:R-:W-:Y:S02]  /*0f60*/  @P0 SEL R11, R11, R14, P3 ;  /* 0x0000000e0b0b0207 */ /* 0x000fe40001800000 */
[----:B------:R-:W-:Y:S01]  /*0f70*/  ISETP.GT.AND P0, PT, R76, -0x1, PT ;  /* 0xffffffff4c00780c */ /* 0x000fe20003f04270 */
[----:B------:R-:W-:-:S12]  /*0f80*/  IMAD.MOV.U32 R14, RZ, RZ, RZ ;  /* 0x000000ffff0e7224 */ /* 0x000fd800078e00ff */
[----:B------:R-:W2:Y:S01]  /*0f90*/  @P0 LDG.E.EL R14, desc[UR6][R18.64] ;  /* 0x00000006120e0981 */ /* 0x000ea2000c2e1900 */
[----:B------:R-:W-:Y:S02]  /*0fa0*/  P2R R83, PR, RZ, 0x10 ;  /* 0x00000010ff537803 */ /* 0x000fe40000000000 */
[----:B--2---:R-:W-:-:S04]  /*0fb0*/  SEL R20, R14, 0xff800000, P0 ;  /* 0xff8000000e147807 */ /* 0x004fc80000000000 */
[-C--:B------:R-:W-:Y:S02]  /*0fc0*/  FSETP.GEU.AND P4, PT, R11, R20.reuse, PT ;  /* 0x000000140b00720b */ /* 0x080fe40003f8e000 */
[----:B------:R-:W-:-:S11]  /*0fd0*/  FSETP.NAN.AND P3, PT, R20, R20, PT ;  /* 0x000000141400720b */ /* 0x000fd60003f68000 */
[----:B------:R-:W-:Y:S01]  /*0fe0*/  @P4 SEL R20, R20, R11, P3 ;  /* 0x0000000b14144207 */ /* 0x000fe20001800000 */
[----:B------:R-:W-:-:S06]  /*0ff0*/  IMAD.MOV.U32 R11, RZ, RZ, RZ ;  /* 0x000000ffff0b7224 */ /* 0x000fcc00078e00ff */
[----:B------:R-:W2:Y:S01]  /*1000*/  @P0 LDG.E.EL R11, desc[UR6][R18.64+0x4] ;  /* 0x00000406120b0981 */ /* 0x000ea2000c2e1900 */
[----:B------:R-:W-:Y:S02]  /*1010*/  P2R R14, PR, RZ, 0x10 ;  /* 0x00000010ff0e7803 */ /* 0x000fe40000000000 */
[----:B------:R-:W-:Y:S02]  /*1020*/  LOP3.LUT R21, R2, 0x4, R31, 0xfe, !PT ;  /* 0x0000000402157812 */ /* 0x000fe400078efe1f */
[----:B--2---:R-:W-:-:S04]  /*1030*/  SEL R27, R11, 0xff800000, P0 ;  /* 0xff8000000b1b7807 */ /* 0x004fc80000000000 */
[-C--:B------:R-:W-:Y:S02]  /*1040*/  FSETP.GEU.AND P4, PT, R20, R27.reuse, PT ;  /* 0x0000001b1400720b */ /* 0x080fe40003f8e000 */
[----:B------:R-:W-:-:S11]  /*1050*/  FSETP.NAN.AND P3, PT, R27, R27, PT ;  /* 0x0000001b1b00720b */ /* 0x000fd60003f68000 */
[----:B------:R-:W-:Y:S02]  /*1060*/  @P4 SEL R27, R27, R20, P3 ;  /* 0x000000141b1b4207 */ /* 0x000fe40001800000 */
[----:B------:R-:W-:-:S04]  /*1070*/  LEA.HI R20, R50, R21, RZ, 0x5 ;  /* 0x0000001532147211 */ /* 0x000fc800078f28ff */
[----:B------:R-:W-:-:S05]  /*1080*/  LOP3.LUT R20, R20, 0xffffffe0, RZ, 0xc0, !PT ;  /* 0xffffffe014147812 */ /* 0x000fca00078ec0ff */
[----:B------:R-:W-:-:S05]  /*1090*/  IMAD.IADD R28, R21, 0x1, -R20 ;  /* 0x00000001151c7824 */ /* 0x000fca00078e0a14 */
[C---:B------:R-:W-:Y:S01]  /*10a0*/  ISETP.GT.AND P3, PT, R28.reuse, RZ, P1 ;  /* 0x000000ff1c00720c */ /* 0x040fe20000f64270 */
[----:B------:R-:W-:Y:S02]  /*10b0*/  IMAD R23, R28, 0x2, R38 ;  /* 0x000000021c177824 */ /* 0x000fe400078e0226 */
[----:B------:R-:W-:Y:S02]  /*10c0*/  IMAD.MOV.U32 R20, RZ, RZ, RZ ;  /* 0x000000ffff147224 */ /* 0x000fe400078e00ff */
[----:B------:R-:W-:-:S08]  /*10d0*/  IMAD.WIDE R18, R23, 0x4, R48 ;  /* 0x0000000417127825 */ /* 0x000fd000078e0230 */
[----:B------:R1:W2:Y:S02]  /*10e0*/  @P3 LDG.E.EL R20, desc[UR6][R18.64] ;  /* 0x0000000612143981 */ /* 0x0002a4000c2e1900 */
[----:B-1----:R-:W-:Y:S02]  /*10f0*/  IMAD R19, R81, 0x2, R17 ;  /* 0x0000000251137824 */ /* 0x002fe400078e0211 */
[----:B------:R-:W-:Y:S02]  /*1100*/  IMAD.MOV.U32 R17, RZ, RZ, RZ ;  /* 0x000000ffff117224 */ /* 0x000fe400078e00ff */
[----:B------:R-:W-:-:S05]  /*1110*/  IMAD.WIDE R18, R19, 0x4, R48 ;  /* 0x0000000413127825 */ /* 0x000fca00078e0230 */
[----:B------:R-:W3:Y:S01]  /*1120*/  @P2 LDG.E.EL R17, desc[UR6][R18.64] ;  /* 0x0000000612112981 */ /* 0x000ee2000c2e1900 */
[C---:B------:R-:W-:Y:S02]  /*1130*/  VIADD R21, R23.reuse, 0x1 ;  /* 0x0000000117157836 */ /* 0x040fe40000000000 */
[----:B------:R-:W-:Y:S02]  /*1140*/  IMAD.MOV.U32 R22, RZ, RZ, RZ ;  /* 0x000000ffff167224 */ /* 0x000fe400078e00ff */
[----:B------:R-:W-:Y:S01]  /*1150*/  VIADD R23, R23, 0x2 ;  /* 0x0000000217177836 */ /* 0x000fe20000000000 */
[----:B--2---:R-:W-:Y:S02]  /*1160*/  SEL R33, R20, 0xff800000, P3 ;  /* 0xff80000014217807 */ /* 0x004fe40001800000 */
[----:B------:R-:W-:Y:S01]  /*1170*/  ISETP.GT.AND P3, PT, R28, -0x1, P1 ;  /* 0xffffffff1c00780c */ /* 0x000fe20000f64270 */
[----:B------:R-:W-:-:S12]  /*1180*/  IMAD.WIDE R20, R21, 0x4, R48 ;  /* 0x0000000415147825 */ /* 0x000fd800078e0230 */
[----:B------:R1:W2:Y:S01]  /*1190*/  @P3 LDG.E.EL R22, desc[UR6][R20.64] ;  /* 0x0000000614163981 */ /* 0x0002a2000c2e1900 */
[----:B---3--:R-:W-:Y:S01]  /*11a0*/  SEL R30, R17, 0xff800000, P2 ;  /* 0xff800000111e7807 */ /* 0x008fe20001000000 */
[----:B------:R-:W-:Y:S02]  /*11b0*/  IMAD.MOV.U32 R17, RZ, RZ, RZ ;  /* 0x000000ffff117224 */ /* 0x000fe400078e00ff */
[----:B-1----:R-:W-:-:S05]  /*11c0*/  IMAD.WIDE R20, R23, 0x4, R48 ;  /* 0x0000000417147825 */ /* 0x002fca00078e0230 */
[----:B------:R-:W3:Y:S01]  /*11d0*/  @P3 LDG.E.EL R17, desc[UR6][R20.64] ;  /* 0x0000000614113981 */ /* 0x000ee2000c2e1900 */
[----:B------:R-:W-:Y:S02]  /*11e0*/  P2R R11, PR, RZ, 0x10 ;  /* 0x00000010ff0b7803 */ /* 0x000fe40000000000 */
[----:B------:R-:W-:Y:S02]  /*11f0*/  P2R R10, PR, RZ, 0x40 ;  /* 0x00000040ff0a7803 */ /* 0x000fe40000000000 */
[----:B------:R-:W-:Y:S01]  /*1200*/  FSETP.NAN.AND P2, PT, R30, R30, PT ;  /* 0x0000001e1e00720b */ /* 0x000fe20003f48000 */
[----:B------:R-:W-:-:S04]  /*1210*/  IMAD R19, R28, 0x2, R40 ;  /* 0x000000021c137824 */ /* 0x000fc800078e0228 */
[----:B------:R-:W-:Y:S01]  /*1220*/  IMAD.WIDE R18, R19, 0x4, R48 ;  /* 0x0000000413127825 */ /* 0x000fe200078e0230 */
[----:B--2---:R-:W-:-:S04]  /*1230*/  SEL R22, R22, 0xff800000, P3 ;  /* 0xff80000016167807 */ /* 0x004fc80001800000 */
[C---:B------:R-:W-:Y:S02]  /*1240*/  FSETP.GT.AND P4, PT, R22.reuse, R33, PT ;  /* 0x000000211600720b */ /* 0x040fe40003f84000 */
[----:B------:R-:W-:Y:S02]  /*1250*/  FSETP.NAN.AND P6, PT, R22, R22, PT ;  /* 0x000000161600720b */ /* 0x000fe40003fc8000 */
[----:B------:R-:W-:Y:S02]  /*1260*/  P2R R59, PR, RZ, 0x10 ;  /* 0x00000010ff3b7803 */ /* 0x000fe40000000000 */
[----:B---3--:R-:W-:-:S07]  /*1270*/  SEL R23, R17, 0xff800000, P3 ;  /* 0xff80000011177807 */ /* 0x008fce0001800000 */
[----:B------:R-:W-:Y:S02]  /*1280*/  @!P4 SEL R22, R22, R33, P6 ;  /* 0x000000211616c207 */ /* 0x000fe40003000000 */
[----:B------:R-:W-:Y:S02]  /*1290*/  FSETP.GEU.AND P4, PT, R27, R30, PT ;  /* 0x0000001e1b00720b */ /* 0x000fe40003f8e000 */
[----:B------:R-:W-:-:S11]  /*12a0*/  FSETP.GEU.AND P3, PT, R22, R23, PT ;  /* 0x000000171600720b */ /* 0x000fd60003f6e000 */
[----:B------:R-:W-:Y:S02]  /*12b0*/  @P4 SEL R30, R30, R27, P2 ;  /* 0x0000001b1e1e4207 */ /* 0x000fe40001000000 */
[----:B------:R-:W-:-:S04]  /*12c0*/  FSETP.NAN.AND P2, PT, R23, R23, PT ;  /* 0x000000171700720b */ /* 0x000fc80003f48000 */
[----:B------:R-:W-:Y:S02]  /*12d0*/  @P3 SEL R23, R23, R22, P2 ;  /* 0x0000001617173207 */ /* 0x000fe40001000000 */
[----:B------:R-:W-:Y:S01]  /*12e0*/  ISETP.GT.AND P2, PT, R28, RZ, P5 ;  /* 0x000000ff1c00720c */ /* 0x000fe20002f44270 */
[----:B------:R-:W-:-:S12]  /*12f0*/  IMAD.MOV.U32 R22, RZ, RZ, RZ ;  /* 0x000000ffff167224 */ /* 0x000fd800078e00ff */
[----:B------:R1:W2:Y:S01]  /*1300*/  @P2 LDG.E.EL R22, desc[UR6][R18.64] ;  /* 0x0000000612162981 */ /* 0x0002a2000c2e1900 */
[----:B------:R-:W-:Y:S02]  /*1310*/  P2R R17, PR, RZ, 0x10 ;  /* 0x00000010ff117803 */ /* 0x000fe40000000000 */
[----:B------:R-:W-:Y:S01]  /*1320*/  P2R R60, PR, RZ, 0x8 ;  /* 0x00000008ff3c7803 */ /* 0x000fe20000000000 */
[----:B------:R-:W-:Y:S01]  /*1330*/  IMAD R21, R28, 0x2, R86 ;  /* 0x000000021c157824 */ /* 0x000fe200078e0256 */
[----:B------:R-:W-:-:S03]  /*1340*/  CS2R R26, SRZ ;  /* 0x00000000001a7805 */ /* 0x000fc6000001ff00 */
[----:B------:R-:W-:-:S04]  /*1350*/  IMAD.WIDE R20, R21, 0x4, R48 ;  /* 0x0000000415147825 */ /* 0x000fc800078e0230 */
[----:B-1----:R-:W-:Y:S01]  /*1360*/  IMAD.MOV.U32 R19, RZ, RZ, RZ ;  /* 0x000000ffff137224 */ /* 0x002fe200078e00ff */
[----:B--2---:R-:W-:-:S04]  /*1370*/  SEL R22, R22, 0xff800000, P2 ;  /* 0xff80000016167807 */ /* 0x004fc80001000000 */
[-C--:B------:R-:W-:Y:S02]  /*1380*/  FSETP.GEU.AND P4, PT, R23, R22.reuse, PT ;  /* 0x000000161700720b */ /* 0x080fe40003f8e000 */
[----:B------:R-:W-:-:S11]  /*1390*/  FSETP.NAN.AND P3, PT, R22, R22, PT ;  /* 0x000000161600720b */ /* 0x000fd60003f68000 */
[----:B------:R-:W-:Y:S02]  /*13a0*/  @P4 SEL R22, R22, R23, P3 ;  /* 0x0000001716164207 */ /* 0x000fe40001800000 */
[----:B------:R-:W-:-:S04]  /*13b0*/  LOP3.LUT R23, R78, R28, RZ, 0xfc, !PT ;  /* 0x0000001c4e177212 */ /* 0x000fc800078efcff */
[----:B------:R-:W-:-:S13]  /*13c0*/  ISETP.GT.AND P3, PT, R23, -0x1, PT ;  /* 0xffffffff1700780c */ /* 0x000fda0003f64270 */
[----:B------:R-:W2:Y:S04]  /*13d0*/  @P3 LDG.E.EL R26, desc[UR6][R20.64] ;  /* 0x00000006141a3981 */ /* 0x000ea8000c2e1900 */
[----:B------:R1:W3:Y:S01]  /*13e0*/  @P3 LDG.E.EL R19, desc[UR6][R20.64+0x4] ;  /* 0x0000040614133981 */ /* 0x0002e2000c2e1900 */
[----:B------:R-:W-:Y:S01]  /*13f0*/  P2R R24, PR, RZ, 0x10 ;  /* 0x00000010ff187803 */ /* 0x000fe20000000000 */
[----:B------:R-:W-:-:S04]  /*1400*/  VIADD R36, R86, 0x40 ;  /* 0x0000004056247836 */ /* 0x000fc80000000000 */
[----:B-1----:R-:W-:-:S04]  /*1410*/  IMAD R21, R81, 0x2, R36 ;  /* 0x0000000251157824 */ /* 0x002fc800078e0224 */
[----:B------:R-:W-:-:S05]  /*1420*/  IMAD.WIDE R20, R21, 0x4, R48 ;  /* 0x0000000415147825 */ /* 0x000fca00078e0230 */
[----:B------:R-:W4:Y:S01]  /*1430*/  @P0 LDG.E.EL R62, desc[UR6][R20.64] ;  /* 0x00000006143e0981 */ /* 0x000f22000c2e1900 */
[----:B--2---:R-:W-:-:S04]  /*1440*/  SEL R23, R26, 0xff800000, P3 ;  /* 0xff8000001a177807 */ /* 0x004fc80001800000 */
[-C--:B------:R-:W-:Y:S02]  /*1450*/  FSETP.GEU.AND P4, PT, R22, R23.reuse, PT ;  /* 0x000000171600720b */ /* 0x080fe40003f8e000 */
[----:B------:R-:W-:Y:S02]  /*1460*/  FSETP.NAN.AND P6, PT, R23, R23, PT ;  /* 0x000000171700720b */ /* 0x000fe40003fc8000 */
[----:B---3--:R-:W-:Y:S02]  /*1470*/  SEL R26, R19, 0xff800000, P3 ;  /* 0xff800000131a7807 */ /* 0x008fe40001800000 */
[----:B------:R-:W-:-:S07]  /*1480*/  P2R R18, PR, RZ, 0x10 ;  /* 0x00000010ff127803 */ /* 0x000fce0000000000 */
[----:B------:R-:W-:-:S04]  /*1490*/  @P4 SEL R23, R23, R22, P6 ;  /* 0x0000001617174207 */ /* 0x000fc80003000000 */
[-C--:B------:R-:W-:Y:S02]  /*14a0*/  FSETP.GEU.AND P4, PT, R23, R26.reuse, PT ;  /* 0x0000001a1700720b */ /* 0x080fe40003f8e000 */
[----:B------:R-:W-:-:S11]  /*14b0*/  FSETP.NAN.AND P6, PT, R26, R26, PT ;  /* 0x0000001a1a00720b */ /* 0x000fd60003fc8000 */
[----:B------:R-:W-:Y:S01]  /*14c0*/  @P4 SEL R26, R26, R23, P6 ;  /* 0x000000171a1a4207 */ /* 0x000fe20003000000 */
[----:B------:R-:W-:-:S04]  /*14d0*/  IMAD R23, R28, 0x2, R74 ;  /* 0x000000021c177824 */ /* 0x000fc800078e024a */
[----:B------:R-:W-:-:S05]  /*14e0*/  IMAD.WIDE R22, R23, 0x4, R48 ;  /* 0x0000000417167825 */ /* 0x000fca00078e0230 */
[----:B------:R1:W2:Y:S01]  /*14f0*/  @P2 LDG.E.EL R27, desc[UR6][R22.64] ;  /* 0x00000006161b2981 */ /* 0x0002a2000c2e1900 */
[----:B----4-:R-:W-:-:S04]  /*1500*/  SEL R62, R62, 0xff800000, P0 ;  /* 0xff8000003e3e7807 */ /* 0x010fc80000000000 */
[----:B------:R-:W-:Y:S02]  /*1510*/  FSETP.GEU.AND P0, PT, R30, R62, PT ;  /* 0x0000003e1e00720b */ /* 0x000fe40003f0e000 */
[----:B------:R-:W-:Y:S02]  /*1520*/  LOP3.LUT R61, R2, 0x5, R31, 0xfe, !PT ;  /* 0x00000005023d7812 */ /* 0x000fe400078efe1f */
[----:B------:R-:W-:Y:S02]  /*1530*/  P2R R20, PR, RZ, 0x1 ;  /* 0x00000001ff147803 */ /* 0x000fe40000000000 */
[----:B-1----:R-:W-:-:S04]  /*1540*/  LEA.HI R22, R50, R61, RZ, 0x5 ;  /* 0x0000003d32167211 */ /* 0x002fc800078f28ff */
[----:B------:R-:W-:-:S05]  /*1550*/  LOP3.LUT R22, R22, 0xffffffe0, RZ, 0xc0, !PT ;  /* 0xffffffe016167812 */ /* 0x000fca00078ec0ff */
[----:B------:R-:W-:-:S04]  /*1560*/  IMAD.IADD R61, R61, 0x1, -R22 ;  /* 0x000000013d3d7824 */ /* 0x000fc800078e0a16 */
[----:B------:R-:W-:Y:S02]  /*1570*/  IMAD R33, R61, 0x2, R38 ;  /* 0x000000023d217824 */ /* 0x000fe400078e0226 */
[----:B------:R-:W-:Y:S01]  /*1580*/  IMAD.MOV.U32 R22, RZ, RZ, RZ ;  /* 0x000000ffff167224 */ /* 0x000fe200078e00ff */
[----:B--2---:R-:W-:Y:S02]  /*1590*/  SEL R34, R27, 0xff800000, P2 ;  /* 0xff8000001b227807 */ /* 0x004fe40001000000 */
[----:B------:R-:W-:-:S04]  /*15a0*/  FSETP.NAN.AND P2, PT, R62, R62, PT ;  /* 0x0000003e3e00720b */ /* 0x000fc80003f48000 */
[----:B------:R-:W-:Y:S02]  /*15b0*/  @P0 SEL R62, R62, R30, P2 ;  /* 0x0000001e3e3e0207 */ /* 0x000fe40001000000 */
[-C--:B------:R-:W-:Y:S02]  /*15c0*/  FSETP.GEU.AND P0, PT, R26, R34.reuse, PT ;  /* 0x000000221a00720b */ /* 0x080fe40003f0e000 */
[----:B------:R-:W-:-:S11]  /*15d0*/  FSETP.NAN.AND P2, PT, R34, R34, PT ;  /* 0x000000222200720b */ /* 0x000fd60003f48000 */
[----:B------:R-:W-:Y:S02]  /*15e0*/  @P0 SEL R34, R34, R26, P2 ;  /* 0x0000001a22220207 */ /* 0x000fe40001000000 */
[----:B------:R-:W-:Y:S01]  /*15f0*/  ISETP.GT.AND P2, PT, R61, RZ, P1 ;  /* 0x000000ff3d00720c */ /* 0x000fe20000f44270 */
[----:B------:R-:W-:-:S12]  /*1600*/  IMAD.WIDE R26, R33, 0x4, R48 ;  /* 0x00000004211a7825 */ /* 0x000fd800078e0230 */
[----:B------:R1:W2:Y:S01]  /*1610*/  @P2 LDG.E.EL R22, desc[UR6][R26.64] ;  /* 0x000000061a162981 */ /* 0x0002a2000c2e1900 */
[C---:B------:R-:W-:Y:S02]  /*1620*/  VIADD R23, R33.reuse, 0x1 ;  /* 0x0000000121177836 */ /* 0x040fe40000000000 */
[----:B------:R-:W-:Y:S02]  /*1630*/  IMAD.MOV.U32 R30, RZ, RZ, RZ ;  /* 0x000000ffff1e7224 */ /* 0x000fe400078e00ff */
[----:B-1----:R-:W-:-:S04]  /*1640*/  VIADD R27, R33, 0x2 ;  /* 0x00000002211b7836 */ /* 0x002fc80000000000 */
[--C-:B------:R-:W-:Y:S01]  /*1650*/  IMAD.WIDE R26, R27, 0x4, R48.reuse ;  /* 0x000000041b1a7825 */ /* 0x100fe200078e0230 */
[----:B--2---:R-:W-:Y:S02]  /*1660*/  SEL R35, R22, 0xff800000, P2 ;  /* 0xff80000016237807 */ /* 0x004fe40001000000 */
[----:B------:R-:W-:Y:S01]  /*1670*/  ISETP.GT.AND P2, PT, R61, -0x1, P1 ;  /* 0xffffffff3d00780c */ /* 0x000fe20000f44270 */
[----:B------:R-:W-:-:S12]  /*1680*/  IMAD.WIDE R22, R23, 0x4, R48 ;  /* 0x0000000417167825 */ /* 0x000fd800078e0230 */
[----:B------:R1:W2:Y:S04]  /*1690*/  @P2 LDG.E.EL R30, desc[UR6][R22.64] ;  /* 0x00000006161e2981 */ /* 0x0002a8000c2e1900 */
[----:B------:R3:W4:Y:S01]  /*16a0*/  @P2 LDG.E.EL R32, desc[UR6][R26.64] ;  /* 0x000000061a202981 */ /* 0x000722000c2e1900 */
[----:B------:R-:W-:-:S04]  /*16b0*/  IMAD R33, R28, 0x2, R36 ;  /* 0x000000021c217824 */ /* 0x000fc800078e0224 */
[----:B-1----:R-:W-:Y:S01]  /*16c0*/  IMAD.WIDE R22, R33, 0x4, R48 ;  /* 0x0000000421167825 */ /* 0x002fe200078e0230 */
[----:B------:R-:W-:-:S04]  /*16d0*/  P2R R21, PR, RZ, 0x1 ;  /* 0x00000001ff157803 */ /* 0x000fc80000000000 */
[----:B------:R-:W5:Y:S01]  /*16e0*/  @P3 LDG.E.EL R65, desc[UR6][R22.64] ;  /* 0x0000000616413981 */ /* 0x000f62000c2e1900 */
[----:B------:R-:W-:Y:S02]  /*16f0*/  IMAD R33, R61, 0x2, R40 ;  /* 0x000000023d217824 */ /* 0x000fe400078e0228 */
[----:B---3--:R-:W-:Y:S01]  /*1700*/  IMAD.MOV.U32 R26, RZ, RZ, RZ ;  /* 0x000000ffff1a7224 */ /* 0x008fe200078e00ff */
[----:B--2---:R-:W-:-:S04]  /*1710*/  SEL R30, R30, 0xff800000, P2 ;  /* 0xff8000001e1e7807 */ /* 0x004fc80001000000 */
[C---:B------:R-:W-:Y:S02]  /*1720*/  FSETP.GT.AND P0, PT, R30.reuse, R35, PT ;  /* 0x000000231e00720b */ /* 0x040fe40003f04000 */
[----:B------:R-:W-:-:S11]  /*1730*/  FSETP.NAN.AND P6, PT, R30, R30, PT ;  /* 0x0000001e1e00720b */ /* 0x000fd60003fc8000 */
[----:B------:R-:W-:Y:S02]  /*1740*/  @!P0 SEL R30, R30, R35, P6 ;  /* 0x000000231e1e8207 */ /* 0x000fe40003000000 */
[----:B------:R-:W-:Y:S02]  /*1750*/  ISETP.GT.AND P6, PT, R61, RZ, P5 ;  /* 0x000000ff3d00720c */ /* 0x000fe40002fc4270 */
[----:B----4-:R-:W-:Y:S01]  /*1760*/  SEL R35, R32, 0xff800000, P2 ;  /* 0xff80000020237807 */ /* 0x010fe20001000000 */
[----:B------:R-:W-:-:S10]  /*1770*/  IMAD.WIDE R32, R33, 0x4, R48 ;  /* 0x0000000421207825 */ /* 0x000fd400078e0230 */
[----:B------:R-:W2:Y:S01]  /*1780*/  @P6 LDG.E.EL R26, desc[UR6][R32.64] ;  /* 0x00000006201a6981 */ /* 0x000ea2000c2e1900 */
[----:B-----5:R-:W-:Y:S02]  /*1790*/  SEL R65, R65, 0xff800000, P3 ;  /* 0xff80000041417807 */ /* 0x020fe40001800000 */
[----:B------:R-:W-:Y:S02]  /*17a0*/  P2R R63, PR, RZ, 0x1 ;  /* 0x00000001ff3f7803 */ /* 0x000fe40000000000 */
[-C--:B------:R-:W-:Y:S02]  /*17b0*/  FSETP.GEU.AND P0, PT, R34, R65.reuse, PT ;  /* 0x000000412200720b */ /* 0x080fe40003f0e000 */
[----:B------:R-:W-:Y:S02]  /*17c0*/  FSETP.NAN.AND P2, PT, R65, R65, PT ;  /* 0x000000414100720b */ /* 0x000fe40003f48000 */
        /* <DEDUP_REMOVED lines=11> */
[----:B------:R-:W-:Y:S01]  /*1880*/  FSETP.NAN.AND P2, PT, R30, R30, PT ;  /* 0x0000001e1e00720b */ /* 0x000fe20003f48000 */
[----:B------:R-:W-:-:S10]  /*1890*/  IMAD.WIDE R26, R27, 0x4, R48 ;  /* 0x000000041b1a7825 */ /* 0x000fd400078e0230 */
[----:B------:R-:W-:Y:S02]  /*18a0*/  @P0 SEL R30, R30, R35, P2 ;  /* 0x000000231e1e0207 */ /* 0x000fe40001000000 */
[----:B------:R-:W-:-:S13]  /*18b0*/  ISETP.GT.AND P2, PT, R23, -0x1, PT ;  /* 0xffffffff1700780c */ /* 0x000fda0003f44270 */
        /* <DEDUP_REMOVED lines=8> */
[----:B------:R-:W2:Y:S01]  /*1940*/  @P2 LDG.E.EL R30, desc[UR6][R26.64+0x4] ;  /* 0x000004061a1e2981 */ /* 0x000ea2000c2e1900 */
[----:B------:R-:W-:Y:S01]  /*1950*/  P2R R23, PR, RZ, 0x8 ;  /* 0x00000008ff177803 */ /* 0x000fe20000000000 */
[----:B------:R-:W-:Y:S01]  /*1960*/  IMAD.MOV.U32 R34, RZ, RZ, RZ ;  /* 0x000000ffff227224 */ /* 0x000fe200078e00ff */
[----:B--2---:R-:W-:-:S04]  /*1970*/  SEL R68, R30, 0xff800000, P2 ;  /* 0xff8000001e447807 */ /* 0x004fc80001000000 */
[-C--:B------:R-:W-:Y:S02]  /*1980*/  FSETP.GEU.AND P3, PT, R33, R68.reuse, PT ;  /* 0x000000442100720b */ /* 0x080fe40003f6e000 */
[----:B------:R-:W-:-:S11]  /*1990*/  FSETP.NAN.AND P0, PT, R68, R68, PT ;  /* 0x000000444400720b */ /* 0x000fd60003f08000 */
[----:B------:R-:W-:Y:S02]  /*19a0*/  @P3 SEL R68, R68, R33, P0 ;  /* 0x0000002144443207 */ /* 0x000fe40000000000 */
[----:B------:R-:W-:-:S04]  /*19b0*/  LOP3.LUT R33, R2, 0x6, R31, 0xfe, !PT ;  /* 0x0000000602217812 */ /* 0x000fc800078efe1f */
[----:B------:R-:W-:-:S04]  /*19c0*/  LEA.HI R30, R50, R33, RZ, 0x5 ;  /* 0x00000021321e7211 */ /* 0x000fc800078f28ff */
[----:B------:R-:W-:-:S05]  /*19d0*/  LOP3.LUT R30, R30, 0xffffffe0, RZ, 0xc0, !PT ;  /* 0xffffffe01e1e7812 */ /* 0x000fca00078ec0ff */
[----:B------:R-:W-:-:S05]  /*19e0*/  IMAD.IADD R30, R33, 0x1, -R30 ;  /* 0x00000001211e7824 */ /* 0x000fca00078e0a1e */
[C---:B------:R-:W-:Y:S01]  /*19f0*/  ISETP.GT.AND P0, PT, R30.reuse, RZ, P1 ;  /* 0x000000ff1e00720c */ /* 0x040fe20000f04270 */
[----:B------:R-:W-:-:S04]  /*1a00*/  IMAD R33, R30, 0x2, R38 ;  /* 0x000000021e217824 */ /* 0x000fc800078e0226 */
[----:B------:R-:W-:-:S08]  /*1a10*/  IMAD.WIDE R26, R33, 0x4, R48 ;  /* 0x00000004211a7825 */ /* 0x000fd000078e0230 */
[----:B------:R-:W2:Y:S01]  /*1a20*/  @P0 LDG.E.EL R34, desc[UR6][R26.64] ;  /* 0x000000061a220981 */ /* 0x000ea2000c2e1900 */
[----:B------:R-:W-:Y:S02]  /*1a30*/  VIADD R35, R33, 0x1 ;  /* 0x0000000121237836 */ /* 0x000fe40000000000 */
[----:B------:R-:W-:Y:S01]  /*1a40*/  IMAD.MOV.U32 R36, RZ, RZ, RZ ;  /* 0x000000ffff247224 */ /* 0x000fe200078e00ff */
[----:B--2---:R-:W-:Y:S02]  /*1a50*/  SEL R37, R34, 0xff800000, P0 ;  /* 0xff80000022257807 */ /* 0x004fe40000000000 */
[----:B------:R-:W-:Y:S01]  /*1a60*/  ISETP.GT.AND P0, PT, R30, -0x1, P1 ;  /* 0xffffffff1e00780c */ /* 0x000fe20000f04270 */
[----:B------:R-:W-:-:S12]  /*1a70*/  IMAD.WIDE R34, R35, 0x4, R48 ;  /* 0x0000000423227825 */ /* 0x000fd800078e0230 */
[----:B------:R-:W2:Y:S01]  /*1a80*/  @P0 LDG.E.EL R36, desc[UR6][R34.64] ;  /* 0x0000000622240981 */ /* 0x000ea2000c2e1900 */
[----:B------:R-:W-:Y:S02]  /*1a90*/  P2R R19, PR, RZ, 0x10 ;  /* 0x00000010ff137803 */ /* 0x000fe40000000000 */
[----:B------:R-:W-:Y:S01]  /*1aa0*/  P2R R32, PR, RZ, 0x8 ;  /* 0x00000008ff207803 */ /* 0x000fe20000000000 */
[----:B------:R-:W-:-:S04]  /*1ab0*/  IMAD R27, R61, 0x2, R74 ;  /* 0x000000023d1b7824 */ /* 0x000fc800078e024a */
[----:B------:R-:W-:-:S05]  /*1ac0*/  IMAD.WIDE R26, R27, 0x4, R48 ;  /* 0x000000041b1a7825 */ /* 0x000fca00078e0230 */
[----:B------:R-:W3:Y:S01]  /*1ad0*/  @P6 LDG.E.EL R39, desc[UR6][R26.64] ;  /* 0x000000061a276981 */ /* 0x000ee2000c2e1900 */
[----:B--2---:R-:W-:-:S04]  /*1ae0*/  SEL R44, R36, 0xff800000, P0 ;  /* 0xff800000242c7807 */ /* 0x004fc80000000000 */
[C---:B------:R-:W-:Y:S02]  /*1af0*/  FSETP.GT.AND P4, PT, R44.reuse, R37, PT ;  /* 0x000000252c00720b */ /* 0x040fe40003f84000 */
[----:B------:R-:W-:-:S11]  /*1b00*/  FSETP.NAN.AND P3, PT, R44, R44, PT ;  /* 0x0000002c2c00720b */ /* 0x000fd60003f68000 */
[----:B------:R-:W-:Y:S01]  /*1b10*/  @!P4 SEL R44, R44, R37, P3 ;  /* 0x000000252c2cc207 */ /* 0x000fe20001800000 */
[----:B------:R-:W-:Y:S02]  /*1b20*/  VIADD R37, R33, 0x2 ;  /* 0x0000000221257836 */ /* 0x000fe40000000000 */
[----:B------:R-:W-:Y:S02]  /*1b30*/  IMAD.MOV.U32 R33, RZ, RZ, RZ ;  /* 0x000000ffff217224 */ /* 0x000fe400078e00ff */
[----:B------:R-:W-:-:S05]  /*1b40*/  IMAD.WIDE R36, R37, 0x4, R48 ;  /* 0x0000000425247825 */ /* 0x000fca00078e0230 */
[----:B------:R-:W2:Y:S01]  /*1b50*/  @P0 LDG.E.EL R33, desc[UR6][R36.64] ;  /* 0x0000000624210981 */ /* 0x000ea2000c2e1900 */
[----:B---3--:R-:W-:-:S04]  /*1b60*/  SEL R39, R39, 0xff800000, P6 ;  /* 0xff80000027277807 */ /* 0x008fc80003000000 */
[-C--:B------:R-:W-:Y:S01]  /*1b70*/  FSETP.NAN.AND P6, PT, R39, R39.reuse, PT ;  /* 0x000000272700720b */ /* 0x080fe20003fc8000 */
[----:B------:R-:W-:Y:S02]  /*1b80*/  IMAD R35, R30, 0x2, R40 ;  /* 0x000000021e237824 */ /* 0x000fe400078e0228 */
[----:B------:R-:W-:Y:S02]  /*1b90*/  IMAD.MOV.U32 R26, RZ, RZ, RZ ;  /* 0x000000ffff1a7224 */ /* 0x000fe400078e00ff */
[----:B------:R-:W-:Y:S01]  /*1ba0*/  IMAD.WIDE R34, R35, 0x4, R48 ;  /* 0x0000000423227825 */ /* 0x000fe200078e0230 */
[----:B--2---:R-:W-:Y:S02]  /*1bb0*/  SEL R47, R33, 0xff800000, P0 ;  /* 0xff800000212f7807 */ /* 0x004fe40000000000 */
[----:B------:R-:W-:-:S04]  /*1bc0*/  FSETP.GEU.AND P0, PT, R68, R39, PT ;  /* 0x000000274400720b */ /* 0x000fc80003f0e000 */
[----:B------:R-:W-:-:S09]  /*1bd0*/  P2R R33, PR, RZ, 0x1 ;  /* 0x00000001ff217803 */ /* 0x000fd20000000000 */
[----:B------:R-:W-:Y:S02]  /*1be0*/  @P0 SEL R39, R39, R68, P6 ;  /* 0x0000004427270207 */ /* 0x000fe40003000000 */
[-C--:B------:R-:W-:Y:S02]  /*1bf0*/  FSETP.GEU.AND P0, PT, R44, R47.reuse, PT ;  /* 0x0000002f2c00720b */ /* 0x080fe40003f0e000 */
[----:B------:R-:W-:Y:S02]  /*1c00*/  FSETP.NAN.AND P6, PT, R47, R47, PT ;  /* 0x0000002f2f00720b */ /* 0x000fe40003fc8000 */
[----:B------:R-:W-:-:S09]  /*1c10*/  P2R R67, PR, RZ, 0x1 ;  /* 0x00000001ff437803 */ /* 0x000fd20000000000 */
[----:B------:R-:W-:Y:S02]  /*1c20*/  @P0 SEL R47, R47, R44, P6 ;  /* 0x0000002c2f2f0207 */ /* 0x000fe40003000000 */
[----:B------:R-:W-:-:S13]  /*1c30*/  ISETP.GT.AND P0, PT, R30, RZ, P5 ;  /* 0x000000ff1e00720c */ /* 0x000fda0002f04270 */
[----:B------:R1:W2:Y:S01]  /*1c40*/  @P0 LDG.E.EL R26, desc[UR6][R34.64] ;  /* 0x00000006221a0981 */ /* 0x0002a2000c2e1900 */
[----:B------:R-:W-:Y:S01]  /*1c50*/  LOP3.LUT R37, R78, R30, RZ, 0xfc, !PT ;  /* 0x0000001e4e257212 */ /* 0x000fe200078efcff */
[----:B------:R-:W-:Y:S02]  /*1c60*/  IMAD R27, R30, 0x2, R86 ;  /* 0x000000021e1b7824 */ /* 0x000fe400078e0256 */
[----:B------:R-:W-:Y:S02]  /*1c70*/  IMAD.MOV.U32 R44, RZ, RZ, RZ ;  /* 0x000000ffff2c7224 */ /* 0x000fe400078e00ff */
[----:B-1----:R-:W-:Y:S01]  /*1c80*/  IMAD.MOV.U32 R35, RZ, RZ, RZ ;  /* 0x000000ffff237224 */ /* 0x002fe200078e00ff */
[----:B--2---:R-:W-:-:S04]  /*1c90*/  SEL R36, R26, 0xff800000, P0 ;  /* 0xff8000001a247807 */ /* 0x004fc80000000000 */
[-C--:B------:R-:W-:Y:S02]  /*1ca0*/  FSETP.GEU.AND P3, PT, R47, R36.reuse, PT ;  /* 0x000000242f00720b */ /* 0x080fe40003f6e000 */
[----:B------:R-:W-:Y:S01]  /*1cb0*/  FSETP.NAN.AND P6, PT, R36, R36, PT ;  /* 0x000000242400720b */ /* 0x000fe20003fc8000 */
[----:B------:R-:W-:-:S10]  /*1cc0*/  IMAD.WIDE R26, R27, 0x4, R48 ;  /* 0x000000041b1a7825 */ /* 0x000fd400078e0230 */
[----:B------:R-:W-:Y:S02]  /*1cd0*/  @P3 SEL R36, R36, R47, P6 ;  /* 0x0000002f24243207 */ /* 0x000fe40003000000 */
[----:B------:R-:W-:-:S13]  /*1ce0*/  ISETP.GT.AND P6, PT, R37, -0x1, PT ;  /* 0xffffffff2500780c */ /* 0x000fda0003fc4270 */
[----:B------:R-:W2:Y:S04]  /*1cf0*/  @P6 LDG.E.EL R44, desc[UR6][R26.64] ;  /* 0x000000061a2c6981 */ /* 0x000ea8000c2e1900 */
[----:B------:R1:W3:Y:S01]  /*1d00*/  @P6 LDG.E.EL R35, desc[UR6][R26.64+0x4] ;  /* 0x000004061a236981 */ /* 0x0002e2000c2e1900 */
[----:B------:R-:W-:Y:S02]  /*1d10*/  P2R R66, PR, RZ, 0x10 ;  /* 0x00000010ff427803 */ /* 0x000fe40000000000 */
[----:B------:R-:W-:Y:S01]  /*1d20*/  P2R R68, PR, RZ, 0x8 ;  /* 0x00000008ff447803 */ /* 0x000fe20000000000 */
[----:B------:R-:W-:-:S04]  /*1d30*/  IMAD R69, R61, 0x2, R82 ;  /* 0x000000023d457824 */ /* 0x000fc800078e0252 */
[----:B-1----:R-:W-:Y:S01]  /*1d40*/  IMAD.WIDE R26, R69, 0x4, R48 ;  /* 0x00000004451a7825 */ /* 0x002fe200078e0230 */
[----:B--2---:R-:W-:-:S04]  /*1d50*/  SEL R37, R44, 0xff800000, P6 ;  /* 0xff8000002c257807 */ /* 0x004fc80003000000 */
[-C--:B------:R-:W-:Y:S02]  /*1d60*/  FSETP.GEU.AND P4, PT, R36, R37.reuse, PT ;  /* 0x000000252400720b */ /* 0x080fe40003f8e000 */
[----:B------:R-:W-:Y:S02]  /*1d70*/  FSETP.NAN.AND P3, PT, R37, R37, PT ;  /* 0x000000252500720b */ /* 0x000fe40003f68000 */
[----:B---3--:R-:W-:Y:S02]  /*1d80*/  SEL R47, R35, 0xff800000, P6 ;  /* 0xff800000232f7807 */ /* 0x008fe40003000000 */
[----:B------:R-:W-:-:S07]  /*1d90*/  P2R R34, PR, RZ, 0x10 ;  /* 0x00000010ff227803 */ /* 0x000fce0000000000 */
[----:B------:R-:W-:-:S04]  /*1da0*/  @P4 SEL R37, R37, R36, P3 ;  /* 0x0000002425254207 */ /* 0x000fc80001800000 */
[-C--:B------:R-:W-:Y:S02]  /*1db0*/  FSETP.GEU.AND P4, PT, R37, R47.reuse, PT ;  /* 0x0000002f2500720b */ /* 0x080fe40003f8e000 */
[----:B------:R-:W-:Y:S01]  /*1dc0*/  FSETP.NAN.AND P3, PT, R47, R47, PT ;  /* 0x0000002f2f00720b */ /* 0x000fe20003f68000 */
[----:B------:R-:W-:-:S06]  /*1dd0*/  IMAD.MOV.U32 R44, RZ, RZ, RZ ;  /* 0x000000ffff2c7224 */ /* 0x000fcc00078e00ff */
[----:B------:R1:W2:Y:S04]  /*1de0*/  @P2 LDG.E.EL R44, desc[UR6][R26.64] ;  /* 0x000000061a2c2981 */ /* 0x0002a8000c2e1900 */
[----:B------:R-:W-:Y:S01]  /*1df0*/  @P4 SEL R47, R47, R37, P3 ;  /* 0x000000252f2f4207 */ /* 0x000fe20001800000 */
[----:B------:R-:W-:-:S04]  /*1e00*/  IMAD R37, R30, 0x2, R74 ;  /* 0x000000021e257824 */ /* 0x000fc800078e024a */
[----:B------:R-:W-:-:S05]  /*1e10*/  IMAD.WIDE R36, R37, 0x4, R48 ;  /* 0x0000000425247825 */ /* 0x000fca00078e0230 */
[----:B------:R-:W3:Y:S01]  /*1e20*/  @P0 LDG.E.EL R70, desc[UR6][R36.64] ;  /* 0x0000000624460981 */ /* 0x000ee2000c2e1900 */
[----:B------:R-:W-:Y:S02]  /*1e30*/  LOP3.LUT R31, R2, 0x7, R31, 0xfe, !PT ;  /* 0x00000007021f7812 */ /* 0x000fe400078efe1f */
[----:B------:R-:W-:Y:S02]  /*1e40*/  P2R R75, PR, RZ, 0x4 ;  /* 0x00000004ff4b7803 */ /* 0x000fe40000000000 */
[----:B------:R-:W-:-:S04]  /*1e50*/  LEA.HI R50, R50, R31, RZ, 0x5 ;  /* 0x0000001f32327211 */ /* 0x000fc800078f28ff */
[----:B------:R-:W-:-:S05]  /*1e60*/  LOP3.LUT R50, R50, 0xffffffe0, RZ, 0xc0, !PT ;  /* 0xffffffe032327812 */ /* 0x000fca00078ec0ff */
[----:B------:R-:W-:Y:S02]  /*1e70*/  IMAD.IADD R31, R31, 0x1, -R50 ;  /* 0x000000011f1f7824 */ /* 0x000fe400078e0a32 */
[----:B-1----:R-:W-:Y:S01]  /*1e80*/  IMAD.MOV.U32 R26, RZ, RZ, RZ ;  /* 0x000000ffff1a7224 */ /* 0x002fe200078e00ff */
[----:B--2---:R-:W-:-:S04]  /*1e90*/  SEL R44, R44, 0xff800000, P2 ;  /* 0xff8000002c2c7807 */ /* 0x004fc80001000000 */
[----:B------:R-:W-:Y:S02]  /*1ea0*/  FSETP.GEU.AND P3, PT, R39, R44, PT ;  /* 0x0000002c2700720b */ /* 0x000fe40003f6e000 */
[----:B---3--:R-:W-:-:S04]  /*1eb0*/  SEL R70, R70, 0xff800000, P0 ;  /* 0xff80000046467807 */ /* 0x008fc80000000000 */
[----:B------:R-:W-:Y:S02]  /*1ec0*/  FSETP.GEU.AND P2, PT, R47, R70, PT ;  /* 0x000000462f00720b */ /* 0x000fe40003f4e000 */
[----:B------:R-:W-:-:S05]  /*1ed0*/  FSETP.NAN.AND P0, PT, R44, R44, PT ;  /* 0x0000002c2c00720b */ /* 0x000fca0003f08000 */
[----:B------:R-:W-:Y:S02]  /*1ee0*/  @P3 SEL R44, R44, R39, P0 ;  /* 0x000000272c2c3207 */ /* 0x000fe40000000000 */
[----:B------:R-:W-:-:S04]  /*1ef0*/  FSETP.NAN.AND P0, PT, R70, R70, PT ;  /* 0x000000464600720b */ /* 0x000fc80003f08000 */
[----:B------:R-:W-:Y:S02]  /*1f00*/  @P2 SEL R70, R70, R47, P0 ;  /* 0x0000002f46462207 */ /* 0x000fe40000000000 */
[C---:B------:R-:W-:Y:S01]  /*1f10*/  ISETP.GT.AND P0, PT, R31.reuse, RZ, P1 ;  /* 0x000000ff1f00720c */ /* 0x040fe20000f04270 */
[----:B------:R-:W-:-:S04]  /*1f20*/  IMAD R47, R31, 0x2, R38 ;  /* 0x000000021f2f7824 */ /* 0x000fc800078e0226 */
[----:B------:R-:W-:-:S08]  /*1f30*/  IMAD.WIDE R38, R47, 0x4, R48 ;  /* 0x000000042f267825 */ /* 0x000fd000078e0230 */
[----:B------:R-:W2:Y:S01]  /*1f40*/  @P0 LDG.E.EL R26, desc[UR6][R38.64] ;  /* 0x00000006261a0981 */ /* 0x000ea2000c2e1900 */
[----:B------:R-:W-:Y:S01]  /*1f50*/  ISETP.GT.AND P1, PT, R31, -0x1, P1 ;  /* 0xffffffff1f00780c */ /* 0x000fe20000f24270 */
[----:B------:R-:W-:Y:S02]  /*1f60*/  VIADD R27, R47, 0x1 ;  /* 0x000000012f1b7836 */ /* 0x000fe40000000000 */
[----:B------:R-:W-:Y:S01]  /*1f70*/  IMAD.MOV.U32 R50, RZ, RZ, RZ ;  /* 0x000000ffff327224 */ /* 0x000fe200078e00ff */
[----:B--2---:R-:W-:Y:S01]  /*1f80*/  SEL R71, R26, 0xff800000, P0 ;  /* 0xff8000001a477807 */ /* 0x004fe20000000000 */
[----:B------:R-:W-:-:S08]  /*1f90*/  IMAD.WIDE R26, R27, 0x4, R48 ;  /* 0x000000041b1a7825 */ /* 0x000fd000078e0230 */
[----:B------:R-:W2:Y:S01]  /*1fa0*/  @P1 LDG.E.EL R50, desc[UR6][R26.64] ;  /* 0x000000061a321981 */ /* 0x000ea2000c2e1900 */
[----:B------:R-:W-:Y:S01]  /*1fb0*/  P2R R37, PR, RZ, 0x4 ;  /* 0x00000004ff257803 */ /* 0x000fe20000000000 */
[----:B------:R-:W-:-:S04]  /*1fc0*/  VIADD R39, R47, 0x2 ;  /* 0x000000022f277836 */ /* 0x000fc80000000000 */
[----:B------:R-:W-:Y:S01]  /*1fd0*/  IMAD.WIDE R38, R39, 0x4, R48 ;  /* 0x0000000427267825 */ /* 0x000fe200078e0230 */
[----:B--2---:R-:W-:-:S04]  /*1fe0*/  SEL R50, R50, 0xff800000, P1 ;  /* 0xff80000032327807 */ /* 0x004fc80000800000 */
[C---:B------:R-:W-:Y:S02]  /*1ff0*/  FSETP.GT.AND P2, PT, R50.reuse, R71, PT ;  /* 0x000000473200720b */ /* 0x040fe40003f44000 */
[----:B------:R-:W-:-:S11]  /*2000*/  FSETP.NAN.AND P0, PT, R50, R50, PT ;  /* 0x000000323200720b */ /* 0x000fd60003f08000 */
[----:B------:R-:W-:Y:S02]  /*2010*/  @!P2 SEL R50, R50, R71, P0 ;  /* 0x000000473232a207 */ /* 0x000fe40000000000 */
[----:B------:R-:W-:Y:S01]  /*2020*/  ISETP.NE.AND P0, PT, R41, RZ, PT ;  /* 0x000000ff2900720c */ /* 0x000fe20003f05270 */
[----:B------:R-:W-:-:S06]  /*2030*/  IMAD.MOV.U32 R41, RZ, RZ, RZ ;  /* 0x000000ffff297224 */ /* 0x000fcc00078e00ff */
[----:B------:R1:W2:Y:S01]  /*2040*/  @P1 LDG.E.EL R41, desc[UR6][R38.64] ;  /* 0x0000000626291981 */ /* 0x0002a2000c2e1900 */
[----:B------:R-:W-:Y:S01]  /*2050*/  IMAD.MOV.U32 R47, RZ, RZ, RZ ;  /* 0x000000ffff2f7224 */ /* 0x000fe200078e00ff */
[----:B------:R-:W-:Y:S02]  /*2060*/  P2R R35, PR, RZ, 0x10 ;  /* 0x00000010ff237803 */ /* 0x000fe40000000000 */
[----:B------:R-:W-:Y:S01]  /*2070*/  ISETP.GT.AND P4, PT, R31, RZ, P5 ;  /* 0x000000ff1f00720c */ /* 0x000fe20002f84270 */
[----:B-1----:R-:W-:Y:S01]  /*2080*/  IMAD.MOV.U32 R39, RZ, RZ, RZ ;  /* 0x000000ffff277224 */ /* 0x002fe200078e00ff */
[----:B--2---:R-:W-:Y:S01]  /*2090*/  SEL R73, R41, 0xff800000, P1 ;  /* 0xff80000029497807 */ /* 0x004fe20000800000 */
[----:B------:R-:W-:-:S04]  /*20a0*/  IMAD R41, R30, 0x2, R82 ;  /* 0x000000021e297824 */ /* 0x000fc800078e0252 */
[----:B------:R-:W-:-:S05]  /*20b0*/  IMAD.WIDE R26, R41, 0x4, R48 ;  /* 0x00000004291a7825 */ /* 0x000fca00078e0230 */
[----:B------:R1:W2:Y:S01]  /*20c0*/  @P6 LDG.E.EL R47, desc[UR6][R26.64] ;  /* 0x000000061a2f6981 */ /* 0x0002a2000c2e1900 */
[----:B------:R-:W-:-:S04]  /*20d0*/  IMAD R41, R31, 0x2, R40 ;  /* 0x000000021f297824 */ /* 0x000fc800078e0228 */
[----:B------:R-:W-:-:S05]  /*20e0*/  IMAD.WIDE R40, R41, 0x4, R48 ;  /* 0x0000000429287825 */ /* 0x000fca00078e0230 */
[----:B------:R-:W3:Y:S01]  /*20f0*/  @P4 LDG.E.EL R39, desc[UR6][R40.64] ;  /* 0x0000000628274981 */ /* 0x000ee2000c2e1900 */
[----:B------:R-:W-:Y:S01]  /*2100*/  P2R R69, PR, RZ, 0x4 ;  /* 0x00000004ff457803 */ /* 0x000fe20000000000 */
[----:B-1----:R-:W-:-:S04]  /*2110*/  IMAD R27, R31, 0x2, R86 ;  /* 0x000000021f1b7824 */ /* 0x002fc800078e0256 */
[----:B------:R-:W-:Y:S01]  /*2120*/  IMAD.WIDE R26, R27, 0x4, R48 ;  /* 0x000000041b1a7825 */ /* 0x000fe200078e0230 */
[----:B--2---:R-:W-:-:S04]  /*2130*/  SEL R47, R47, 0xff800000, P6 ;  /* 0xff8000002f2f7807 */ /* 0x004fc80003000000 */
        /* <DEDUP_REMOVED lines=8> */
[----:B---3--:R-:W-:-:S04]  /*21c0*/  SEL R50, R39, 0xff800000, P4 ;  /* 0xff80000027327807 */ /* 0x008fc80002000000 */
[-C--:B------:R-:W-:Y:S02]  /*21d0*/  FSETP.GEU.AND P2, PT, R73, R50.reuse, PT ;  /* 0x000000324900720b */ /* 0x080fe40003f4e000 */
[----:B------:R-:W-:Y:S02]  /*21e0*/  FSETP.NAN.AND P1, PT, R50, R50, PT ;  /* 0x000000323200720b */ /* 0x000fe40003f28000 */
[----:B------:R-:W-:-:S09]  /*21f0*/  LOP3.LUT R39, R78, R31, RZ, 0xfc, !PT ;  /* 0x0000001f4e277212 */ /* 0x000fd200078efcff */
[----:B------:R-:W-:Y:S02]  /*2200*/  @P2 SEL R50, R50, R73, P1 ;  /* 0x0000004932322207 */ /* 0x000fe40000800000 */
[----:B------:R-:W-:-:S13]  /*2210*/  ISETP.GT.AND P1, PT, R39, -0x1, PT ;  /* 0xffffffff2700780c */ /* 0x000fda0003f24270 */
[----:B------:R-:W2:Y:S01]  /*2220*/  @P1 LDG.E.EL R72, desc[UR6][R26.64] ;  /* 0x000000061a481981 */ /* 0x000ea2000c2e1900 */
[----:B------:R-:W-:Y:S02]  /*2230*/  P2R R36, PR, RZ, 0x8 ;  /* 0x00000008ff247803 */ /* 0x000fe40000000000 */
[----:B------:R-:W-:Y:S01]  /*2240*/  P2R R71, PR, RZ, 0x4 ;  /* 0x00000004ff477803 */ /* 0x000fe20000000000 */
[----:B------:R-:W3:Y:S01]  /*2250*/  @P1 LDG.E.EL R84, desc[UR6][R26.64+0x4] ;  /* 0x000004061a541981 */ /* 0x000ee2000c2e1900 */
[----:B------:R-:W-:-:S04]  /*2260*/  VIADD R41, R51, 0x1 ;  /* 0x0000000133297836 */ /* 0x000fc80000000000 */
[----:B------:R-:W-:Y:S01]  /*2270*/  IMAD.WIDE R40, R41, 0x4, R48 ;  /* 0x0000000429287825 */ /* 0x000fe200078e0230 */
[----:B--2---:R-:W-:-:S04]  /*2280*/  SEL R85, R72, 0xff800000, P1 ;  /* 0xff80000048557807 */ /* 0x004fc80000800000 */
[-C--:B------:R-:W-:Y:S02]  /*2290*/  FSETP.GEU.AND P3, PT, R50, R85.reuse, PT ;  /* 0x000000553200720b */ /* 0x080fe40003f6e000 */
[----:B------:R-:W-:-:S11]  /*22a0*/  FSETP.NAN.AND P2, PT, R85, R85, PT ;  /* 0x000000555500720b */ /* 0x000fd60003f48000 */
[----:B------:R-:W-:Y:S01]  /*22b0*/  @P3 SEL R85, R85, R50, P2 ;  /* 0x0000003255553207 */ /* 0x000fe20001000000 */
[----:B------:R-:W-:-:S06]  /*22c0*/  IMAD.MOV.U32 R50, RZ, RZ, RZ ;  /* 0x000000ffff327224 */ /* 0x000fcc00078e00ff */
[----:B------:R1:W2:Y:S01]  /*22d0*/  @P0 LDG.E.EL R50, desc[UR6][R40.64] ;  /* 0x0000000628320981 */ /* 0x0002a2000c2e1900 */
[----:B---3--:R-:W-:-:S04]  /*22e0*/  SEL R84, R84, 0xff800000, P1 ;  /* 0xff80000054547807 */ /* 0x008fc80000800000 */
[----:B------:R-:W-:-:S04]  /*22f0*/  FSETP.GEU.AND P2, PT, R85, R84, PT ;  /* 0x000000545500720b */ /* 0x000fc80003f4e000 */
[----:B-1----:R-:W-:Y:S01]  /*2300*/  P2R R40, PR, RZ, 0x4 ;  /* 0x00000004ff287803 */ /* 0x002fe20000000000 */
[----:B------:R-:W-:Y:S02]  /*2310*/  VIADD R51, R51, 0x3f ;  /* 0x0000003f33337836 */ /* 0x000fe40000000000 */
[----:B------:R-:W-:Y:S01]  /*2320*/  IMAD.MOV.U32 R41, RZ, RZ, RZ ;  /* 0x000000ffff297224 */ /* 0x000fe200078e00ff */
[----:B--2---:R-:W-:Y:S02]  /*2330*/  SEL R73, R50, 0xff800000, P0 ;  /* 0xff80000032497807 */ /* 0x004fe40000000000 */
[----:B------:R-:W-:-:S04]  /*2340*/  FSETP.NAN.AND P0, PT, R84, R84, PT ;  /* 0x000000545400720b */ /* 0x000fc80003f08000 */
[----:B------:R-:W-:Y:S02]  /*2350*/  @P2 SEL R84, R84, R85, P0 ;  /* 0x0000005554542207 */ /* 0x000fe40000000000 */
[-C--:B------:R-:W-:Y:S02]  /*2360*/  FSETP.GEU.AND P2, PT, R42, R73.reuse, PT ;  /* 0x000000492a00720b */ /* 0x080fe40003f4e000 */
[----:B------:R-:W-:Y:S01]  /*2370*/  FSETP.NAN.AND P0, PT, R73, R73, PT ;  /* 0x000000494900720b */ /* 0x000fe20003f08000 */
[----:B------:R-:W-:-:S10]  /*2380*/  IMAD.WIDE R50, R51, 0x4, R48 ;  /* 0x0000000433327825 */ /* 0x000fd400078e0230 */
        /* <DEDUP_REMOVED lines=9> */
[----:B------:R-:W-:Y:S01]  /*2420*/  FSETP.NAN.AND P5, PT, R88, R88, PT ;  /* 0x000000585800720b */ /* 0x000fe20003fa8000 */
[----:B------:R-:W-:-:S10]  /*2430*/  IMAD.MOV.U32 R41, RZ, RZ, RZ ;  /* 0x000000ffff297224 */ /* 0x000fd400078e00ff */
[----:B------:R-:W-:Y:S02]  /*2440*/  @P2 SEL R88, R88, R73, P5 ;  /* 0x0000004958582207 */ /* 0x000fe40002800000 */
[----:B------:R-:W-:Y:S01]  /*2450*/  ISETP.GT.AND P5, PT, R78, -0x1, PT ;  /* 0xffffffff4e00780c */ /* 0x000fe20003fa4270 */
[----:B------:R-:W-:-:S12]  /*2460*/  IMAD.MOV.U32 R78, RZ, RZ, RZ ;  /* 0x000000ffff4e7224 */ /* 0x000fd800078e00ff */
[----:B------:R-:W2:Y:S04]  /*2470*/  @P5 LDG.E.EL R41, desc[UR6][R26.64] ;  /* 0x000000061a295981 */ /* 0x000ea8000c2e1900 */
[----:B------:R-:W3:Y:S01]  /*2480*/  @P5 LDG.E.EL R78, desc[UR6][R26.64+0x4] ;  /* 0x000004061a4e5981 */ /* 0x000ee2000c2e1900 */
[----:B------:R-:W-:Y:S02]  /*2490*/  P2R R39, PR, RZ, 0x8 ;  /* 0x00000008ff277803 */ /* 0x000fe40000000000 */
[----:B------:R-:W-:Y:S01]  /*24a0*/  P2R R42, PR, RZ, 0x4 ;  /* 0x00000004ff2a7803 */ /* 0x000fe20000000000 */
[----:B------:R-:W-:Y:S01]  /*24b0*/  IMAD.MOV.U32 R85, RZ, RZ, RZ ;  /* 0x000000ffff557224 */ /* 0x000fe200078e00ff */
[----:B--2---:R-:W-:-:S04]  /*24c0*/  SEL R51, R41, 0xff800000, P5 ;  /* 0xff80000029337807 */ /* 0x004fc80002800000 */
[-C--:B------:R-:W-:Y:S02]  /*24d0*/  FSETP.GEU.AND P3, PT, R88, R51.reuse, PT ;  /* 0x000000335800720b */ /* 0x080fe40003f6e000 */
[----:B------:R-:W-:Y:S02]  /*24e0*/  FSETP.NAN.AND P2, PT, R51, R51, PT ;  /* 0x000000333300720b */ /* 0x000fe40003f48000 */
[----:B---3--:R-:W-:-:S09]  /*24f0*/  SEL R78, R78, 0xff800000, P5 ;  /* 0xff8000004e4e7807 */ /* 0x008fd20002800000 */
[----:B------:R-:W-:-:S04]  /*2500*/  @P3 SEL R51, R51, R88, P2 ;  /* 0x0000005833333207 */ /* 0x000fc80001000000 */
[-C--:B------:R-:W-:Y:S02]  /*2510*/  FSETP.GEU.AND P2, PT, R51, R78.reuse, PT ;  /* 0x0000004e3300720b */ /* 0x080fe40003f4e000 */
[----:B------:R-:W-:Y:S02]  /*2520*/  P2R R41, PR, RZ, 0x8 ;  /* 0x00000008ff297803 */ /* 0x000fe40000000000 */
[----:B------:R-:W-:-:S09]  /*2530*/  FSETP.NAN.AND P3, PT, R78, R78, PT ;  /* 0x0000004e4e00720b */ /* 0x000fd20003f68000 */
[----:B------:R-:W-:Y:S01]  /*2540*/  @P2 SEL R78, R78, R51, P3 ;  /* 0x000000334e4e2207 */ /* 0x000fe20001800000 */
[----:B------:R-:W-:-:S04]  /*2550*/  IMAD R51, R31, 0x2, R74 ;  /* 0x000000021f337824 */ /* 0x000fc800078e024a */
[----:B------:R-:W-:Y:S01]  /*2560*/  IMAD.WIDE R50, R51, 0x4, R48 ;  /* 0x0000000433327825 */ /* 0x000fe200078e0230 */
[----:B------:R-:W-:Y:S02]  /*2570*/  P2R R73, PR, RZ, 0x4 ;  /* 0x00000004ff497803 */ /* 0x000fe40000000000 */
[----:B------:R-:W-:Y:S02]  /*2580*/  ISETP.NE.AND P2, PT, R75, RZ, PT ;  /* 0x000000ff4b00720c */ /* 0x000fe40003f45270 */
[----:B------:R1:W2:Y:S01]  /*2590*/  @P4 LDG.E.EL R85, desc[UR6][R50.64] ;  /* 0x0000000632554981 */ /* 0x0002a2000c2e1900 */
[----:B------:R-:W-:Y:S02]  /*25a0*/  IMAD R75, R45, 0x2, R74 ;  /* 0x000000022d4b7824 */ /* 0x000fe400078e024a */
[----:B------:R-:W-:Y:S02]  /*25b0*/  IMAD.MOV.U32 R74, RZ, RZ, RZ ;  /* 0x000000ffff4a7224 */ /* 0x000fe400078e00ff */
[----:B------:R-:W-:-:S05]  /*25c0*/  IMAD.WIDE R26, R75, 0x4, R48 ;  /* 0x000000044b1a7825 */ /* 0x000fca00078e0230 */
[----:B------:R3:W4:Y:S01]  /*25d0*/  @P0 LDG.E.EL R74, desc[UR6][R26.64] ;  /* 0x000000061a4a0981 */ /* 0x000722000c2e1900 */
[----:B-1----:R-:W-:Y:S01]  /*25e0*/  IMAD R51, R45, 0x2, R82 ;  /* 0x000000022d337824 */ /* 0x002fe200078e0252 */
[----:B------:R-:W-:Y:S01]  /*25f0*/  ISETP.NE.AND P3, PT, R77, RZ, PT ;  /* 0x000000ff4d00720c */ /* 0x000fe20003f65270 */
[----:B------:R-:W-:Y:S02]  /*2600*/  IMAD.MOV.U32 R77, RZ, RZ, RZ ;  /* 0x000000ffff4d7224 */ /* 0x000fe400078e00ff */
[----:B------:R-:W-:-:S05]  /*2610*/  IMAD.WIDE R50, R51, 0x4, R48 ;  /* 0x0000000433327825 */ /* 0x000fca00078e0230 */
[----:B------:R-:W5:Y:S01]  /*2620*/  @P5 LDG.E.EL R77, desc[UR6][R50.64] ;  /* 0x00000006324d5981 */ /* 0x000f62000c2e1900 */
[----:B---3--:R-:W-:-:S04]  /*2630*/  IMAD R27, R31, 0x2, R82 ;  /* 0x000000021f1b7824 */ /* 0x008fc800078e0252 */
[----:B------:R-:W-:Y:S01]  /*2640*/  IMAD.WIDE R26, R27, 0x4, R48 ;  /* 0x000000041b1a7825 */ /* 0x000fe200078e0230 */
[----:B--2---:R-:W-:-:S04]  /*2650*/  SEL R85, R85, 0xff800000, P4 ;  /* 0xff80000055557807 */ /* 0x004fc80002000000 */
[-C--:B------:R-:W-:Y:S02]  /*2660*/  FSETP.GEU.AND P4, PT, R84, R85.reuse, PT ;  /* 0x000000555400720b */ /* 0x080fe40003f8e000 */
[----:B----4-:R-:W-:Y:S02]  /*2670*/  SEL R87, R74, 0xff800000, P0 ;  /* 0xff8000004a577807 */ /* 0x010fe40000000000 */
[----:B------:R-:W-:-:S09]  /*2680*/  FSETP.NAN.AND P0, PT, R85, R85, PT ;  /* 0x000000555500720b */ /* 0x000fd20003f08000 */
[----:B------:R-:W-:Y:S01]  /*2690*/  @P4 SEL R85, R85, R84, P0 ;  /* 0x0000005455554207 */ /* 0x000fe20000000000 */
[----:B------:R-:W-:-:S06]  /*26a0*/  IMAD.MOV.U32 R84, RZ, RZ, RZ ;  /* 0x000000ffff547224 */ /* 0x000fcc00078e00ff */
[----:B------:R1:W2:Y:S01]  /*26b0*/  @P1 LDG.E.EL R84, desc[UR6][R26.64] ;  /* 0x000000061a541981 */ /* 0x0002a2000c2e1900 */
[----:B------:R-:W-:Y:S02]  /*26c0*/  P2R R74, PR, RZ, 0x10 ;  /* 0x00000010ff4a7803 */ /* 0x000fe40000000000 */
[-C--:B------:R-:W-:Y:S02]  /*26d0*/  FSETP.GEU.AND P4, PT, R78, R87.reuse, PT ;  /* 0x000000574e00720b */ /* 0x080fe40003f8e000 */
[----:B------:R-:W-:Y:S02]  /*26e0*/  FSETP.NAN.AND P0, PT, R87, R87, PT ;  /* 0x000000575700720b */ /* 0x000fe40003f08000 */
[----:B-----5:R-:W-:Y:S02]  /*26f0*/  SEL R77, R77, 0xff800000, P5 ;  /* 0xff8000004d4d7807 */ /* 0x020fe40002800000 */
[----:B------:R-:W-:-:S07]  /*2700*/  P2R R75, PR, RZ, 0x10 ;  /* 0x00000010ff4b7803 */ /* 0x000fce0000000000 */
[----:B------:R-:W-:-:S04]  /*2710*/  @P4 SEL R87, R87, R78, P0 ;  /* 0x0000004e57574207 */ /* 0x000fc80000000000 */
[-C--:B------:R-:W-:Y:S02]  /*2720*/  FSETP.GEU.AND P4, PT, R87, R77.reuse, PT ;  /* 0x0000004d5700720b */ /* 0x080fe40003f8e000 */
[----:B------:R-:W-:Y:S02]  /*2730*/  FSETP.NAN.AND P0, PT, R77, R77, PT ;  /* 0x0000004d4d00720b */ /* 0x000fe40003f08000 */
[----:B------:R-:W-:-:S09]  /*2740*/  P2R R78, PR, RZ, 0x10 ;  /* 0x00000010ff4e7803 */ /* 0x000fd20000000000 */
[----:B------:R-:W-:Y:S01]  /*2750*/  @P4 SEL R77, R77, R87, P0 ;  /* 0x000000574d4d4207 */ /* 0x000fe20000000000 */
[----:B------:R-:W-:-:S04]  /*2760*/  VIADD R86, R86, 0x41 ;  /* 0x0000004156567836 */ /* 0x000fc80000000000 */
[----:B------:R-:W-:Y:S02]  /*2770*/  IMAD R51, R25, 0x2, R86 ;  /* 0x0000000219337824 */ /* 0x000fe400078e0256 */
[----:B------:R-:W-:Y:S02]  /*2780*/  IMAD.MOV.U32 R25, RZ, RZ, RZ ;  /* 0x000000ffff197224 */ /* 0x000fe400078e00ff */
[----:B------:R-:W-:Y:S01]  /*2790*/  IMAD.WIDE R50, R51, 0x4, R48 ;  /* 0x0000000433327825 */ /* 0x000fe200078e0230 */
[----:B-1----:R-:W-:Y:S02]  /*27a0*/  CS2R R26, SRZ ;  /* 0x00000000001a7805 */ /* 0x002fe4000001ff00 */
[----:B--2---:R-:W-:-:S04]  /*27b0*/  SEL R84, R84, 0xff800000, P1 ;  /* 0xff80000054547807 */ /* 0x004fc80000800000 */
[-C--:B------:R-:W-:Y:S02]  /*27c0*/  FSETP.GEU.AND P4, PT, R85, R84.reuse, PT ;  /* 0x000000545500720b */ /* 0x080fe40003f8e000 */
[----:B------:R-:W-:Y:S02]  /*27d0*/  FSETP.NAN.AND P0, PT, R84, R84, PT ;  /* 0x000000545400720b */ /* 0x000fe40003f08000 */
[----:B------:R-:W-:-:S09]  /*27e0*/  P2R R82, PR, RZ, 0x10 ;  /* 0x00000010ff527803 */ /* 0x000fd20000000000 */
[----:B------:R-:W-:Y:S02]  /*27f0*/  @P4 SEL R84, R84, R85, P0 ;  /* 0x0000005554544207 */ /* 0x000fe40000000000 */
[----:B------:R-:W-:Y:S02]  /*2800*/  ISETP.NE.AND P0, PT, R53, RZ, PT ;  /* 0x000000ff3500720c */ /* 0x000fe40003f05270 */
[----:B------:R-:W-:Y:S01]  /*2810*/  ISETP.NE.AND P4, PT, R83, RZ, PT ;  /* 0x000000ff5300720c */ /* 0x000fe20003f85270 */
[----:B------:R-:W-:-:S04]  /*2820*/  IMAD R53, R52, 0x2, R86 ;  /* 0x0000000234357824 */ /* 0x000fc800078e0256 */
[----:B------:R-:W-:-:S06]  /*2830*/  IMAD.WIDE R52, R53, 0x4, R48 ;  /* 0x0000000435347825 */ /* 0x000fcc00078e0230 */
[----:B------:R1:W2:Y:S04]  /*2840*/  @P0 LDG.E.EL R25, desc[UR6][R50.64] ;  /* 0x0000000632190981 */ /* 0x0002a8000c2e1900 */
[----:B------:R3:W4:Y:S01]  /*2850*/  @P4 LDG.E.EL R26, desc[UR6][R52.64] ;  /* 0x00000006341a4981 */ /* 0x000722000c2e1900 */
[--C-:B-1----:R-:W-:Y:S02]  /*2860*/  IMAD R51, R81, 0x2, R86.reuse ;  /* 0x0000000251337824 */ /* 0x102fe400078e0256 */
[----:B---3--:R-:W-:Y:S02]  /*2870*/  IMAD R53, R28, 0x2, R86 ;  /* 0x000000021c357824 */ /* 0x008fe400078e0256 */
[----:B------:R-:W-:-:S04]  /*2880*/  IMAD.WIDE R50, R51, 0x4, R48 ;  /* 0x0000000433327825 */ /* 0x000fc800078e0230 */
[----:B------:R-:W-:Y:S02]  /*2890*/  IMAD.MOV.U32 R28, RZ, RZ, RZ ;  /* 0x000000ffff1c7224 */ /* 0x000fe400078e00ff */
[----:B------:R-:W-:-:S05]  /*28a0*/  IMAD.WIDE R52, R53, 0x4, R48 ;  /* 0x0000000435347825 */ /* 0x000fca00078e0230 */
[----:B------:R-:W3:Y:S01]  /*28b0*/  @P3 LDG.E.EL R28, desc[UR6][R52.64] ;  /* 0x00000006341c3981 */ /* 0x000ee2000c2e1900 */
[----:B--2---:R-:W-:Y:S02]  /*28c0*/  SEL R25, R25, 0xff800000, P0 ;  /* 0xff80000019197807 */ /* 0x004fe40000000000 */
[----:B----4-:R-:W-:Y:S02]  /*28d0*/  SEL R26, R26, 0xff800000, P4 ;  /* 0xff8000001a1a7807 */ /* 0x010fe40002000000 */
        /* <DEDUP_REMOVED lines=8> */
[----:B------:R-:W-:-:S13]  /*2960*/  ISETP.GT.AND P4, PT, R76, -0x1, PT ;  /* 0xffffffff4c00780c */ /* 0x000fda0003f84270 */
[----:B------:R1:W2:Y:S01]  /*2970*/  @P4 LDG.E.EL R27, desc[UR6][R50.64] ;  /* 0x00000006321b4981 */ /* 0x0002a2000c2e1900 */
[----:B---3--:R-:W-:Y:S01]  /*2980*/  SEL R28, R28, 0xff800000, P3 ;  /* 0xff8000001c1c7807 */ /* 0x008fe20001800000 */
[----:B-1----:R-:W-:-:S04]  /*2990*/  IMAD R51, R61, 0x2, R86 ;  /* 0x000000023d337824 */ /* 0x002fc800078e0256 */
[----:B------:R-:W-:-:S04]  /*29a0*/  IMAD.WIDE R50, R51, 0x4, R48 ;  /* 0x0000000433327825 */ /* 0x000fc800078e0230 */
[----:B------:R-:W-:Y:S02]  /*29b0*/  IMAD R53, R30, 0x2, R86 ;  /* 0x000000021e357824 */ /* 0x000fe400078e0256 */
[----:B------:R-:W-:Y:S02]  /*29c0*/  IMAD.MOV.U32 R30, RZ, RZ, RZ ;  /* 0x000000ffff1e7224 */ /* 0x000fe400078e00ff */
[----:B------:R-:W-:-:S05]  /*29d0*/  IMAD.WIDE R52, R53, 0x4, R48 ;  /* 0x0000000435347825 */ /* 0x000fca00078e0230 */
[----:B------:R-:W3:Y:S01]  /*29e0*/  @P6 LDG.E.EL R30, desc[UR6][R52.64] ;  /* 0x00000006341e6981 */ /* 0x000ee2000c2e1900 */
[----:B--2---:R-:W-:-:S04]  /*29f0*/  SEL R27, R27, 0xff800000, P4 ;  /* 0xff8000001b1b7807 */ /* 0x004fc80002000000 */
[-C--:B------:R-:W-:Y:S02]  /*2a00*/  FSETP.GEU.AND P3, PT, R62, R27.reuse, PT ;  /* 0x0000001b3e00720b */ /* 0x080fe40003f6e000 */
[----:B------:R-:W-:-:S11]  /*2a10*/  FSETP.NAN.AND P0, PT, R27, R27, PT ;  /* 0x0000001b1b00720b */ /* 0x000fd60003f08000 */
[----:B------:R-:W-:Y:S02]  /*2a20*/  @P3 SEL R27, R27, R62, P0 ;  /* 0x0000003e1b1b3207 */ /* 0x000fe40000000000 */
[----:B------:R-:W-:Y:S02]  /*2a30*/  P2R R62, PR, RZ, 0x8 ;  /* 0x00000008ff3e7803 */ /* 0x000fe40000000000 */
[----:B------:R-:W-:-:S04]  /*2a40*/  ISETP.NE.AND P3, PT, R71, RZ, PT ;  /* 0x000000ff4700720c */ /* 0x000fc80003f65270 */
        /* <DEDUP_REMOVED lines=25> */
[----:B------:R-:W-:Y:S01]  /*2be0*/  ISETP.NE.AND P3, PT, R29, RZ, PT ;  /* 0x000000ff1d00720c */ /* 0x000fe20003f65270 */
[----:B------:R-:W-:-:S06]  /*2bf0*/  IMAD.MOV.U32 R29, RZ, RZ, RZ ;  /* 0x000000ffff1d7224 */ /* 0x000fcc00078e00ff */
[----:B------:R-:W2:Y:S01]  /*2c00*/  @P2 LDG.E.EL R29, desc[UR6][R50.64] ;  /* 0x00000006321d2981 */ /* 0x000ea2000c2e1900 */
[-C--:B------:R-:W-:Y:S02]  /*2c10*/  FSETP.GEU.AND P0, PT, R65, R28.reuse, PT ;  /* 0x0000001c4100720b */ /* 0x080fe40003f0e000 */
[----:B------:R-:W-:-:S11]  /*2c20*/  FSETP.NAN.AND P4, PT, R28, R28, PT ;  /* 0x0000001c1c00720b */ /* 0x000fd60003f88000 */
[----:B------:R-:W-:Y:S02]  /*2c30*/  @P0 SEL R28, R28, R65, P4 ;  /* 0x000000411c1c0207 */ /* 0x000fe40002000000 */
[----:B---3--:R-:W-:-:S04]  /*2c40*/  SEL R30, R30, 0xff800000, P6 ;  /* 0xff8000001e1e7807 */ /* 0x008fc80003000000 */
[----:B------:R-:W-:Y:S01]  /*2c50*/  FSETP.NAN.AND P6, PT, R30, R30, PT ;  /* 0x0000001e1e00720b */ /* 0x000fe20003fc8000 */
[--C-:B------:R-:W-:Y:S02]  /*2c60*/  IMAD R45, R45, 0x2, R86.reuse ;  /* 0x000000022d2d7824 */ /* 0x100fe400078e0256 */
[----:B------:R-:W-:Y:S01]  /*2c70*/  IMAD R31, R31, 0x2, R86 ;  /* 0x000000021f1f7824 */ /* 0x000fe200078e0256 */
[----:B--2---:R-:W-:-:S04]  /*2c80*/  SEL R29, R29, 0xff800000, P2 ;  /* 0xff8000001d1d7807 */ /* 0x004fc80001000000 */
[-C--:B------:R-:W-:Y:S02]  /*2c90*/  FSETP.GEU.AND P4, PT, R44, R29.reuse, PT ;  /* 0x0000001d2c00720b */ /* 0x080fe40003f8e000 */
[----:B------:R-:W-:-:S11]  /*2ca0*/  FSETP.NAN.AND P2, PT, R29, R29, PT ;  /* 0x0000001d1d00720b */ /* 0x000fd60003f48000 */
[----:B------:R-:W-:Y:S02]  /*2cb0*/  @P4 SEL R29, R29, R44, P2 ;  /* 0x0000002c1d1d4207 */ /* 0x000fe40001000000 */
[----:B------:R-:W-:Y:S01]  /*2cc0*/  FSETP.GEU.AND P2, PT, R47, R30, PT ;  /* 0x0000001e2f00720b */ /* 0x000fe20003f4e000 */
[----:B------:R-:W-:-:S04]  /*2cd0*/  IMAD.WIDE R44, R45, 0x4, R48 ;  /* 0x000000042d2c7825 */ /* 0x000fc800078e0230 */
[----:B------:R-:W-:-:S08]  /*2ce0*/  IMAD.WIDE R48, R31, 0x4, R48 ;  /* 0x000000041f307825 */ /* 0x000fd000078e0230 */
[----:B------:R-:W-:Y:S02]  /*2cf0*/  @P2 SEL R30, R30, R47, P6 ;  /* 0x0000002f1e1e2207 */ /* 0x000fe40003000000 */
[----:B------:R-:W-:Y:S02]  /*2d00*/  P2R R47, PR, RZ, 0x4 ;  /* 0x00000004ff2f7803 */ /* 0x000fe40000000000 */
[----:B------:R-:W-:Y:S01]  /*2d10*/  ISETP.NE.AND P2, PT, R24, RZ, PT ;  /* 0x000000ff1800720c */ /* 0x000fe20003f45270 */
[----:B------:R-:W-:Y:S02]  /*2d20*/  IMAD.MOV.U32 R24, RZ, RZ, RZ ;  /* 0x000000ffff187224 */ /* 0x000fe400078e00ff */
[----:B------:R-:W-:-:S04]  /*2d30*/  IMAD.MOV.U32 R31, RZ, RZ, RZ ;  /* 0x000000ffff1f7224 */ /* 0x000fc800078e00ff */
[----:B------:R-:W2:Y:S04]  /*2d40*/  @P5 LDG.E.EL R24, desc[UR6][R44.64] ;  /* 0x000000062c185981 */ /* 0x000ea8000c2e1900 */
[----:B------:R-:W3:Y:S01]  /*2d50*/  @P1 LDG.E.EL R31, desc[UR6][R48.64] ;  /* 0x00000006301f1981 */ /* 0x000ee2000c2e1900 */
[----:B------:R-:W-:Y:S02]  /*2d60*/  P2R R76, PR, RZ, 0x8 ;  /* 0x00000008ff4c7803 */ /* 0x000fe40000000000 */
[----:B------:R-:W-:-:S04]  /*2d70*/  ISETP.NE.AND P3, PT, R54, RZ, PT ;  /* 0x000000ff3600720c */ /* 0x000fc80003f65270 */
[----:B------:R-:W-:Y:S02]  /*2d80*/  P2R R54, PR, RZ, 0x8 ;  /* 0x00000008ff367803 */ /* 0x000fe40000000000 */
[----:B------:R-:W-:-:S04]  /*2d90*/  ISETP.NE.AND P3, PT, R46, RZ, PT ;  /* 0x000000ff2e00720c */ /* 0x000fc80003f65270 */
[----:B------:R-:W-:Y:S02]  /*2da0*/  P2R R46, PR, RZ, 0x8 ;  /* 0x00000008ff2e7803 */ /* 0x000fe40000000000 */
[----:B------:R-:W-:Y:S02]  /*2db0*/  ISETP.NE.AND P3, PT, R56, RZ, PT ;  /* 0x000000ff3800720c */ /* 0x000fe40003f65270 */
[----:B------:R-:W-:Y:S02]  /*2dc0*/  P2R R50, PR, RZ, 0x10 ;  /* 0x00000010ff327803 */ /* 0x000fe40000000000 */
[----:B------:R-:W-:Y:S02]  /*2dd0*/  ISETP.NE.AND P4, PT, R43, RZ, PT ;  /* 0x000000ff2b00720c */ /* 0x000fe40003f85270 */
[----:B------:R-:W-:Y:S02]  /*2de0*/  P2R R56, PR, RZ, 0x1 ;  /* 0x00000001ff387803 */ /* 0x000fe40000000000 */
[----:B------:R-:W-:-:S02]  /*2df0*/  ISETP.NE.AND P0, PT, R68, RZ, PT ;  /* 0x000000ff4400720c */ /* 0x000fc40003f05270 */
[----:B--2---:R-:W-:Y:S02]  /*2e00*/  SEL R24, R24, 0xff800000, P5 ;  /* 0xff80000018187807 */ /* 0x004fe40002800000 */
[----:B---3--:R-:W-:Y:S02]  /*2e10*/  SEL R31, R31, 0xff800000, P1 ;  /* 0xff8000001f1f7807 */ /* 0x008fe40000800000 */
[-C--:B------:R-:W-:Y:S02]  /*2e20*/  FSETP.GEU.AND P1, PT, R77, R24.reuse, PT ;  /* 0x000000184d00720b */ /* 0x080fe40003f2e000 */
[----:B------:R-:W-:-:S11]  /*2e30*/  FSETP.NAN.AND P5, PT, R24, R24, PT ;  /* 0x000000181800720b */ /* 0x000fd60003fa8000 */
[----:B------:R-:W-:Y:S02]  /*2e40*/  @P1 SEL R24, R24, R77, P5 ;  /* 0x0000004d18181207 */ /* 0x000fe40002800000 */
[-C--:B------:R-:W-:Y:S02]  /*2e50*/  FSETP.GEU.AND P5, PT, R84, R31.reuse, PT ;  /* 0x0000001f5400720b */ /* 0x080fe40003fae000 */
[----:B------:R-:W-:Y:S02]  /*2e60*/  FSETP.NAN.AND P6, PT, R31, R31, PT ;  /* 0x0000001f1f00720b */ /* 0x000fe40003fc8000 */
[----:B------:R-:W-:Y:S02]  /*2e70*/  P2R R44, PR, RZ, 0x2 ;  /* 0x00000002ff2c7803 */ /* 0x000fe40000000000 */
[----:B------:R-:W-:-:S07]  /*2e80*/  ISETP.NE.AND P1, PT, R5, RZ, PT ;  /* 0x000000ff0500720c */ /* 0x000fce0003f25270 */
[----:B------:R-:W-:Y:S02]  /*2e90*/  @P5 SEL R31, R31, R84, P6 ;  /* 0x000000541f1f5207 */ /* 0x000fe40003000000 */
[----:B------:R-:W-:Y:S02]  /*2ea0*/  ISETP.NE.AND P6, PT, R0, RZ, PT ;  /* 0x000000ff0000720c */ /* 0x000fe40003fc5270 */
[----:B------:R-:W-:Y:S02]  /*2eb0*/  SEL R0, RZ, 0x1, !P3 ;  /* 0x00000001ff007807 */ /* 0x000fe40005800000 */
[----:B------:R-:W-:-:S04]  /*2ec0*/  ISETP.NE.AND P3, PT, R46, RZ, PT ;  /* 0x000000ff2e00720c */ /* 0x000fc80003f65270 */
[----:B------:R-:W-:Y:S02]  /*2ed0*/  SEL R5, RZ, 0x1, !P3 ;  /* 0x00000001ff057807 */ /* 0x000fe40005800000 */
[----:B------:R-:W-:Y:S02]  /*2ee0*/  ISETP.NE.AND P3, PT, R54, RZ, PT ;  /* 0x000000ff3600720c */ /* 0x000fe40003f65270 */
[----:B------:R-:W-:Y:S02]  /*2ef0*/  P2R R45, PR, RZ, 0x20 ;  /* 0x00000020ff2d7803 */ /* 0x000fe40000000000 */
[----:B------:R-:W-:Y:S02]  /*2f00*/  ISETP.NE.AND P5, PT, R6, RZ, PT ;  /* 0x000000ff0600720c */ /* 0x000fe40003fa5270 */
[----:B------:R-:W-:Y:S02]  /*2f10*/  SEL R6, RZ, 0x1, !P3 ;  /* 0x00000001ff067807 */ /* 0x000fe40005800000 */
[----:B------:R-:W-:-:S04]  /*2f20*/  ISETP.NE.AND P3, PT, R76, RZ, PT ;  /* 0x000000ff4c00720c */ /* 0x000fc80003f65270 */
        /* <DEDUP_REMOVED lines=10> */
[----:B------:R-:W-:Y:S02]  /*2fd0*/  SEL R5, R5, 0x2, P3 ;  /* 0x0000000205057807 */ /* 0x000fe40001800000 */
        /* <DEDUP_REMOVED lines=8> */
[----:B------:R-:W-:Y:S02]  /*3060*/  ISETP.NE.AND P3, PT, R67, RZ, PT ;  /* 0x000000ff4300720c */ /* 0x000fe40003f65270 */
[----:B------:R-:W-:Y:S02]  /*3070*/  SEL R5, R5, 0x3, P5 ;  /* 0x0000000305057807 */ /* 0x000fe40002800000 */
[----:B------:R-:W-:Y:S02]  /*3080*/  SEL R49, R49, 0x2, P3 ;  /* 0x0000000231317807 */ /* 0x000fe40001800000 */
[----:B------:R-:W-:Y:S02]  /*3090*/  ISETP.NE.AND P3, PT, R70, RZ, PT ;  /* 0x000000ff4600720c */ /* 0x000fe40003f65270 */
[----:B------:R-:W-:-:S02]  /*30a0*/  ISETP.NE.AND P5, PT, R8, RZ, PT ;  /* 0x000000ff0800720c */ /* 0x000fc40003fa5270 */
[----:B------:R-:W-:Y:S02]  /*30b0*/  SEL R51, R51, 0x2, P3 ;  /* 0x0000000233337807 */ /* 0x000fe40001800000 */
[----:B------:R-:W-:Y:S02]  /*30c0*/  ISETP.NE.AND P3, PT, R72, RZ, PT ;  /* 0x000000ff4800720c */ /* 0x000fe40003f65270 */
[----:B------:R-:W-:Y:S02]  /*30d0*/  P2R R8, PR, RZ, 0x20 ;  /* 0x00000020ff087803 */ /* 0x000fe40000000000 */
[----:B------:R-:W-:Y:S02]  /*30e0*/  ISETP.NE.AND P5, PT, R7, RZ, PT ;  /* 0x000000ff0700720c */ /* 0x000fe40003fa5270 */
[----:B------:R-:W-:Y:S02]  /*30f0*/  SEL R0, R0, 0x2, P3 ;  /* 0x0000000200007807 */ /* 0x000fe40001800000 */
[----:B------:R-:W-:-:S02]  /*3100*/  ISETP.NE.AND P3, PT, R71, RZ, PT ;  /* 0x000000ff4700720c */ /* 0x000fc40003f65270 */
[----:B------:R-:W-:Y:S02]  /*3110*/  P2R R7, PR, RZ, 0x20 ;  /* 0x00000020ff077803 */ /* 0x000fe40000000000 */
[----:B------:R-:W-:Y:S02]  /*3120*/  ISETP.NE.AND P5, PT, R75, RZ, PT ;  /* 0x000000ff4b00720c */ /* 0x000fe40003fa5270 */
[----:B------:R-:W-:Y:S02]  /*3130*/  SEL R51, R51, 0x3, P3 ;  /* 0x0000000333337807 */ /* 0x000fe40001800000 */
[----:B------:R-:W-:Y:S02]  /*3140*/  ISETP.NE.AND P3, PT, R42, RZ, PT ;  /* 0x000000ff2a00720c */ /* 0x000fe40003f65270 */
        /* <DEDUP_REMOVED lines=41> */
[----:B------:R-:W-:Y:S02]  /*33e0*/  ISETP.NE.AND P5, PT, R16, RZ, PT ;  /* 0x000000ff1000720c */ /* 0x000fe40003fa5270 */
[----:B------:R-:W-:Y:S02]  /*33f0*/  SEL R6, R6, 0x3, P6 ;  /* 0x0000000306067807 */ /* 0x000fe40003000000 */
[----:B------:R-:W-:Y:S02]  /*3400*/  SEL R5, R5, 0x4, P5 ;  /* 0x0000000405057807 */ /* 0x000fe40002800000 */
[----:B------:R-:W-:Y:S02]  /*3410*/  ISETP.NE.AND P5, PT, R9, RZ, PT ;  /* 0x000000ff0900720c */ /* 0x000fe40003fa5270 */
[----:B------:R-:W-:-:S02]  /*3420*/  SEL R43, R43, 0x3, P1 ;  /* 0x000000032b2b7807 */ /* 0x000fc40000800000 */
[----:B------:R-:W-:Y:S02]  /*3430*/  SEL R6, R6, 0x4, P5 ;  /* 0x0000000406067807 */ /* 0x000fe40002800000 */
        /* <DEDUP_REMOVED lines=10> */
[----:B------:R-:W-:Y:S01]  /*34e0*/  SEL R0, R0, 0x3, P3 ;  /* 0x0000000300007807 */ /* 0x000fe20001800000 */
[----:B------:R-:W-:Y:S01]  /*34f0*/  UPRMT UR4, UR5, 0x654, UR4 ;  /* 0x0000065405047896 */ /* 0x000fe20008000004 */
[----:B------:R-:W-:Y:S01]  /*3500*/  SEL R49, R49, 0x4, P5 ;  /* 0x0000000431317807 */ /* 0x000fe20002800000 */
[----:B------:R-:W-:Y:S01]  /*3510*/  IMAD.SHL.U32 R4, R4, 0x4, RZ ;  /* 0x0000000404047824 */ /* 0x000fe200078e00ff */
[----:B------:R-:W-:Y:S01]  /*3520*/  ISETP.NE.AND P5, PT, R19, RZ, PT ;  /* 0x000000ff1300720c */ /* 0x000fe20003fa5270 */
[----:B------:R-:W1:Y:S03]  /*3530*/  LDC.64 R12, c[0x0][0x218] ;  /* 0x00008600ff0c7b82 */ /* 0x000e660000000a00 */
[----:B------:R-:W-:-:S02]  /*3540*/  SEL R51, R51, 0x4, P5 ;  /* 0x0000000433337807 */ /* 0x000fc40002800000 */
        /* <DEDUP_REMOVED lines=31> */
[----:B------:R-:W-:Y:S02]  /*3740*/  ISETP.NE.AND P0, PT, R83, RZ, PT ;  /* 0x000000ff5300720c */ /* 0x000fe40003f05270 */
[----:B------:R-:W-:-:S04]  /*3750*/  SEL R5, R5, 0x7, P5 ;  /* 0x0000000705057807 */ /* 0x000fc80002800000 */
[----:B------:R-:W-:Y:S02]  /*3760*/  SEL R17, R5, 0x8, P0 ;  /* 0x0000000805117807 */ /* 0x000fe40000000000 */
[----:B------:R-:W2:Y:S01]  /*3770*/  S2R R5, SR_TID.X ;  /* 0x0000000000057919 */ /* 0x000ea20000002100 */
[----:B------:R-:W-:Y:S01]  /*3780*/  ISETP.NE.AND P5, PT, R8, RZ, PT ;  /* 0x000000ff0800720c */ /* 0x000fe20003fa5270 */
[----:B--2---:R-:W-:-:S05]  /*3790*/  IMAD.SHL.U32 R5, R5, 0x8, RZ ;  /* 0x0000000805057824 */ /* 0x004fca00078e00ff */
[----:B------:R-:W-:-:S04]  /*37a0*/  LOP3.LUT R5, R5, 0x3f8, RZ, 0xc0, !PT ;  /* 0x000003f805057812 */ /* 0x000fc800078ec0ff */
[----:B------:R-:W-:-:S05]  /*37b0*/  LEA R16, R5, UR4, 0x2 ;  /* 0x0000000405107c11 */ /* 0x000fca000f8e10ff */
[----:B------:R-:W-:Y:S04]  /*37c0*/  STS.128 [R16], R24 ;  /* 0x0000001810007388 */ /* 0x000fe80000000c00 */
[----:B------:R2:W-:Y:S01]  /*37d0*/  STS.128 [R16+0x10], R28 ;  /* 0x0000101c10007388 */ /* 0x0005e20000000c00 */
[----:B------:R-:W-:Y:S02]  /*37e0*/  LOP3.LUT R15, R4, 0x1fc, RZ, 0xc0, !PT ;  /* 0x000001fc040f7812 */ /* 0x000fe400078ec0ff */
[----:B------:R-:W-:Y:S02]  /*37f0*/  SEL R6, R6, 0x7, P5 ;  /* 0x0000000706067807 */ /* 0x000fe40002800000 */
[----:B------:R-:W-:Y:S01]  /*3800*/  LEA R18, R15, UR4, 0x2 ;  /* 0x000000040f127c11 */ /* 0x000fe2000f8e10ff */
[----:B------:R-:W-:Y:S01]  /*3810*/  BAR.SYNC.DEFER_BLOCKING 0x0 ;  /* 0x0000000000007b1d */ /* 0x000fe20000010000 */
[----:B------:R-:W-:-:S04]  /*3820*/  ISETP.NE.AND P3, PT, R80, RZ, PT ;  /* 0x000000ff5000720c */ /* 0x000fc80003f65270 */
[----:B------:R-:W-:Y:S01]  /*3830*/  SEL R14, R6, 0x8, P3 ;  /* 0x00000008060e7807 */ /* 0x000fe20001800000 */
[----:B------:R-:W-:Y:S01]  /*3840*/  ULDC.64 UR4, c[0x0][0x218] ;  /* 0x0000860000047ab9 */ /* 0x000fe20000000a00 */
[----:B------:R-:W-:Y:S02]  /*3850*/  ISETP.NE.AND P1, PT, R20, RZ, PT ;  /* 0x000000ff1400720c */ /* 0x000fe40003f25270 */
[----:B------:R-:W-:Y:S02]  /*3860*/  ISETP.NE.AND P4, PT, R78, RZ, PT ;  /* 0x000000ff4e00720c */ /* 0x000fe40003f85270 */
[----:B------:R-:W-:Y:S02]  /*3870*/  ISETP.NE.AND P6, PT, R36, RZ, PT ;  /* 0x000000ff2400720c */ /* 0x000fe40003fc5270 */
[----:B------:R-:W-:Y:S01]  /*3880*/  SEL R43, R43, 0x7, P1 ;  /* 0x000000072b2b7807 */ /* 0x000fe20000800000 */
[----:B------:R-:W3:Y:S04]  /*3890*/  LDS.128 R8, [R18] ;  /* 0x0000000012087984 */ /* 0x000ee80000000c00 */
[----:B------:R4:W5:Y:S01]  /*38a0*/  LDS.128 R4, [R18+0x800] ;  /* 0x0008000012047984 */ /* 0x0009620000000c00 */
[----:B------:R-:W-:-:S02]  /*38b0*/  SEL R0, R0, 0x7, P4 ;  /* 0x0000000700007807 */ /* 0x000fc40002000000 */
[----:B------:R-:W-:Y:S02]  /*38c0*/  ISETP.NE.AND P1, PT, R44, RZ, PT ;  /* 0x000000ff2c00720c */ /* 0x000fe40003f25270 */
[----:B------:R-:W-:Y:S02]  /*38d0*/  SEL R48, R48, 0x7, P6 ;  /* 0x0000000730307807 */ /* 0x000fe40003000000 */
[----:B------:R-:W-:Y:S02]  /*38e0*/  ISETP.NE.AND P4, PT, R50, RZ, PT ;  /* 0x000000ff3200720c */ /* 0x000fe40003f85270 */
[----:B------:R-:W-:Y:S02]  /*38f0*/  ISETP.NE.AND P3, PT, R62, RZ, PT ;  /* 0x000000ff3e00720c */ /* 0x000fe40003f65270 */
[----:B------:R-:W-:Y:S02]  /*3900*/  SEL R19, R48, 0x8, P4 ;  /* 0x0000000830137807 */ /* 0x000fe40002000000 */
[----:B------:R-:W-:-:S02]  /*3910*/  SEL R0, R0, 0x8, P1 ;  /* 0x0000000800007807 */ /* 0x000fc40000800000 */
[----:B------:R-:W-:Y:S02]  /*3920*/  ISETP.NE.AND P4, PT, R74, RZ, PT ;  /* 0x000000ff4a00720c */ /* 0x000fe40003f85270 */
[----:B------:R-:W-:Y:S02]  /*3930*/  ISETP.NE.AND P1, PT, R37, RZ, PT ;  /* 0x000000ff2500720c */ /* 0x000fe40003f25270 */
[----:B------:R-:W-:Y:S02]  /*3940*/  ISETP.NE.AND P2, PT, R22, RZ, PT ;  /* 0x000000ff1600720c */ /* 0x000fe40003f45270 */
[----:B------:R-:W-:Y:S02]  /*3950*/  SEL R43, R43, 0x8, P3 ;  /* 0x000000082b2b7807 */ /* 0x000fe40001800000 */
[----:B------:R-:W-:Y:S02]  /*3960*/  ISETP.NE.AND P6, PT, R82, RZ, PT ;  /* 0x000000ff5200720c */ /* 0x000fe40003fc5270 */
[----:B------:R-:W-:-:S02]  /*3970*/  ISETP.NE.AND P3, PT, R38, RZ, PT ;  /* 0x000000ff2600720c */ /* 0x000fc40003f65270 */
[----:B------:R-:W-:Y:S02]  /*3980*/  SEL R49, R49, 0x6, P1 ;  /* 0x0000000631317807 */ /* 0x000fe40000800000 */
[----:B------:R-:W-:Y:S02]  /*3990*/  SEL R51, R51, 0x6, P4 ;  /* 0x0000000633337807 */ /* 0x000fe40002000000 */
[----:B------:R-:W-:Y:S02]  /*39a0*/  SEL R46, R46, 0x7, P2 ;  /* 0x000000072e2e7807 */ /* 0x000fe40001000000 */
[----:B------:R-:W-:Y:S02]  /*39b0*/  ISETP.NE.AND P5, PT, R45, RZ, PT ;  /* 0x000000ff2d00720c */ /* 0x000fe40003fa5270 */
[----:B------:R-:W-:Y:S02]  /*39c0*/  ISETP.NE.AND P2, PT, R47, RZ, PT ;  /* 0x000000ff2f00720c */ /* 0x000fe40003f45270 */
[----:B------:R-:W-:-:S02]  /*39d0*/  ISETP.NE.AND P0, PT, R56, RZ, PT ;  /* 0x000000ff3800720c */ /* 0x000fc40003f05270 */
[----:B------:R-:W-:Y:S02]  /*39e0*/  SEL R49, R49, 0x7, P3 ;  /* 0x0000000731317807 */ /* 0x000fe40001800000 */
[----:B------:R-:W-:Y:S02]  /*39f0*/  SEL R51, R51, 0x7, P6 ;  /* 0x0000000733337807 */ /* 0x000fe40003000000 */
[----:B------:R-:W-:Y:S02]  /*3a00*/  LOP3.LUT R15, R2, R15, RZ, 0xfc, !PT ;  /* 0x0000000f020f7212 */ /* 0x000fe400078efcff */
[----:B------:R-:W-:Y:S02]  /*3a10*/  SEL R46, R46, 0x8, P0 ;  /* 0x000000082e2e7807 */ /* 0x000fe40000000000 */
[----:B------:R-:W-:Y:S02]  /*3a20*/  SEL R49, R49, 0x8, P2 ;  /* 0x0000000831317807 */ /* 0x000fe40001000000 */
[----:B--2---:R-:W-:-:S02]  /*3a30*/  SEL R16, R51, 0x8, P5 ;  /* 0x0000000833107807 */ /* 0x004fc40002800000 */
[----:B------:R-:W-:Y:S02]  /*3a40*/  PRMT R43, R14, 0x3340, R43 ;  /* 0x000033400e2b7816 */ /* 0x000fe4000000002b */
[----:B------:R-:W-:Y:S02]  /*3a50*/  SHF.R.S32.HI R20, RZ, 0x1f, R2 ;  /* 0x0000001fff147819 */ /* 0x000fe40000011402 */
[----:B------:R-:W-:Y:S02]  /*3a60*/  LEA R14, P0, R15, UR4, 0x2 ;  /* 0x000000040f0e7c11 */ /* 0x000fe4000f8010ff */
[----:B------:R-:W-:Y:S02]  /*3a70*/  PRMT R19, R46, 0x3340, R19 ;  /* 0x000033402e137816 */ /* 0x000fe40000000013 */
[----:B------:R-:W-:Y:S02]  /*3a80*/  PRMT R0, R0, 0x3340, R17 ;  /* 0x0000334000007816 */ /* 0x000fe40000000011 */
[----:B------:R-:W-:-:S02]  /*3a90*/  IADD3 R2, P1, R3, UR8, RZ ;  /* 0x0000000803027c10 */ /* 0x000fc4000ff3e0ff */
[----:B----4-:R-:W-:Y:S01]  /*3aa0*/  PRMT R18, R49, 0x3340, R16 ;  /* 0x0000334031127816 */ /* 0x010fe20000000010 */
[C---:B-1----:R-:W-:Y:S01]  /*3ab0*/  IMAD.WIDE R12, R15.reuse, 0x4, R12 ;  /* 0x000000040f0c7825 */ /* 0x042fe200078e020c */
[----:B------:R-:W-:Y:S02]  /*3ac0*/  LEA.HI.X R15, R15, UR5, R20, 0x2, P0 ;  /* 0x000000050f0f7c11 */ /* 0x000fe400080f1414 */
[----:B------:R-:W-:Y:S02]  /*3ad0*/  LEA.HI.X.SX32 R3, R3, UR9, 0x1, P1 ;  /* 0x0000000903037c11 */ /* 0x000fe400088f0eff */
[----:B------:R-:W-:Y:S02]  /*3ae0*/  PRMT R16, R0, 0x5410, R43 ;  /* 0x0000541000107816 */ /* 0x000fe4000000002b */
[----:B------:R-:W-:Y:S01]  /*3af0*/  PRMT R17, R19, 0x5410, R18 ;  /* 0x0000541013117816 */ /* 0x000fe20000000012 */
[----:B---3--:R-:W-:Y:S04]  /*3b00*/  STG.E.128 desc[UR6][R12.64], R8 ;  /* 0x000000080c007986 */ /* 0x008fe8000c101d06 */
[----:B-----5:R-:W-:Y:S04]  /*3b10*/  STG.E.128 desc[UR6][R14.64+0x800], R4 ;  /* 0x000800040e007986 */ /* 0x020fe8000c101d06 */
[----:B------:R-:W-:Y:S01]  /*3b20*/  STG.E.64 desc[UR6][R2.64], R16 ;  /* 0x0000001002007986 */ /* 0x000fe2000c101b06 */
[----:B------:R-:W-:Y:S05]  /*3b30*/  EXIT ;  /* 0x000000000000794d */ /* 0x000fea0003800000 */
.L_x_0:
[----:B------:R-:W-:-:S00]  /*3b40*/  BRA `(.L_x_0) ;  /* 0xfffffffc00fc7947 */ /* 0x000fc0000383ffff */
[----:B------:R-:W-:-:S00]  /*3b50*/  NOP ;  /* 0x0000000000007918 */ /* 0x000fc00000000000 */
        /* <DEDUP_REMOVED lines=10> */
.L_x_1:


//--------------------- .nv.shared.triton_poi_fused_max_pool2d_with_indices_1 --------------------------
	.section	.nv.shared.triton_poi_fused_max_pool2d_with_indices_1,"aw",@nobits
	.sectionflags	@""
	.align	16
	.zero		1024


//--------------------- .nv.constant0.triton_poi_fused_max_pool2d_with_indices_1 --------------------------
	.section	.nv.constant0.triton_poi_fused_max_pool2d_with_indices_1,"a",@progbits
	.sectionflags	@""
	.align	4
.nv.constant0.triton_poi_fused_max_pool2d_with_indices_1:
	.zero		556
